	.target	sm_103a

	.elftype	@"ET_EXEC"


//--------------------- .note.nv.tkinfo           --------------------------
	.section	.note.nv.tkinfo,"",@"SHT_NOTE"
	.sectionflags	@"SHF_NOTE_NV_TKINFO"
	.tkinfo
        /*0018*/ 	.word	0x00000002
        /*0030*/ 	.string	""
        /*0030*/ 	.string	"ptxas"
        /*0030*/ 	.string	"Cuda compilation tools, release 13.0, V13.0.88"
        /*0030*/ 	.string	"Build cuda_13.0.r13.0/compiler.36424714_0"
        /*0030*/ 	.string	"-arch sm_103a -m 64 "



//--------------------- .note.nv.cuinfo           --------------------------
	.section	.note.nv.cuinfo,"",@"SHT_NOTE"
	.sectionflags	@"SHF_NOTE_NV_CUINFO"
        /*0018*/ 	.short	0x0002
        /*001a*/ 	.short	0x0067
        /*001c*/ 	.short	0x0082
	.zero		2


//--------------------- .nv.info                  --------------------------
	.section	.nv.info,"",@"SHT_CUDA_INFO"
	.align	4


	//----- nvinfo : EIATTR_REGCOUNT
	.align		4
        /*0000*/ 	.byte	0x04, 0x2f
        /*0002*/ 	.short	(.L_12 - .L_11)
	.align		4
.L_11:
        /*0004*/ 	.word	index@(_ZN7cutlass13device_kernelIN5flash11enable_sm90INS1_16FlashAttnFwdSm90INS1_25CollectiveMainloopFwdSm90ILi2EN4cute5tupleIJNS5_1CILi1EEES8_S8_EEENS6_IJNS7_ILi128EEESA_NS7_ILi192EEEEEELi128ENS_10bfloat16_tEfNS_4arch4Sm90ELb1ELb0ELb0ELb1ELb0ELb1ELb0ELb1ELb1ELb0ELb0ELb0EEENS1_21CollectiveEpilogueFwdINS6_IJSA_SA_SA_EEES9_SD_SF_Li256ELb1ELb0ELb0ELb0EEENS1_36VarlenDynamicPersistentTileSchedulerILi128ELi128ELi256ELi32ELb0ELb0ELb1ELb1ELb1ELb1EEEEEEEEEvNT_6ParamsE)
        /*0008*/ 	.word	0x00000004


	//----- nvinfo : EIATTR_FRAME_SIZE
	.align		4
.L_12:
        /*000c*/ 	.byte	0x04, 0x11
        /*000e*/ 	.short	(.L_14 - .L_13)
	.align		4
.L_13:
        /*0010*/ 	.word	index@(_ZN7cutlass13device_kernelIN5flash11enable_sm90INS1_16FlashAttnFwdSm90INS1_25CollectiveMainloopFwdSm90ILi2EN4cute5tupleIJNS5_1CILi1EEES8_S8_EEENS6_IJNS7_ILi128EEESA_NS7_ILi192EEEEEELi128ENS_10bfloat16_tEfNS_4arch4Sm90ELb1ELb0ELb0ELb1ELb0ELb1ELb0ELb1ELb1ELb0ELb0ELb0EEENS1_21CollectiveEpilogueFwdINS6_IJSA_SA_SA_EEES9_SD_SF_Li256ELb1ELb0ELb0ELb0EEENS1_36VarlenDynamicPersistentTileSchedulerILi128ELi128ELi256ELi32ELb0ELb0ELb1ELb1ELb1ELb1EEEEEEEEEvNT_6ParamsE)
        /*0014*/ 	.word	0x00000000


	//----- nvinfo : EIATTR_REGCOUNT
	.align		4
.L_14:
        /*0018*/ 	.byte	0x04, 0x2f
        /*001a*/ 	.short	(.L_16 - .L_15)
	.align		4
.L_15:
        /*001c*/ 	.word	index@(_ZN7cutlass13device_kernelIN5flash11enable_sm90INS1_16FlashAttnFwdSm90INS1_25CollectiveMainloopFwdSm90ILi2EN4cute5tupleIJNS5_1CILi1EEES8_S8_EEENS6_IJNS7_ILi128EEESA_NS7_ILi192EEEEEELi128ENS_10bfloat16_tEfNS_4arch4Sm90ELb1ELb0ELb0ELb1ELb0ELb0ELb0ELb1ELb1ELb0ELb0ELb0EEENS1_21CollectiveEpilogueFwdINS6_IJSA_SA_SA_EEES9_SD_SF_Li256ELb1ELb0ELb0ELb0EEENS1_36VarlenDynamicPersistentTileSchedulerILi128ELi128ELi256ELi32ELb0ELb0ELb1ELb1ELb1ELb1EEEEEEEEEvNT_6ParamsE)
        /*0020*/ 	.word	0x00000004


	//----- nvinfo : EIATTR_FRAME_SIZE
	.align		4
.L_16:
        /*0024*/ 	.byte	0x04, 0x11
        /*0026*/ 	.short	(.L_18 - .L_17)
	.align		4
.L_17:
        /*0028*/ 	.word	index@(_ZN7cutlass13device_kernelIN5flash11enable_sm90INS1_16FlashAttnFwdSm90INS1_25CollectiveMainloopFwdSm90ILi2EN4cute5tupleIJNS5_1CILi1EEES8_S8_EEENS6_IJNS7_ILi128EEESA_NS7_ILi192EEEEEELi128ENS_10bfloat16_tEfNS_4arch4Sm90ELb1ELb0ELb0ELb1ELb0ELb0ELb0ELb1ELb1ELb0ELb0ELb0EEENS1_21CollectiveEpilogueFwdINS6_IJSA_SA_SA_EEES9_SD_SF_Li256ELb1ELb0ELb0ELb0EEENS1_36VarlenDynamicPersistentTileSchedulerILi128ELi128ELi256ELi32ELb0ELb0ELb1ELb1ELb1ELb1EEEEEEEEEvNT_6ParamsE)
        /*002c*/ 	.word	0x00000000


	//----- nvinfo : EIATTR_REGCOUNT
	.align		4
.L_18:
        /*0030*/ 	.byte	0x04, 0x2f
        /*0032*/ 	.short	(.L_20 - .L_19)
	.align		4
.L_19:
        /*0034*/ 	.word	index@(_ZN7cutlass13device_kernelIN5flash11enable_sm90INS1_16FlashAttnFwdSm90INS1_25CollectiveMainloopFwdSm90ILi2EN4cute5tupleIJNS5_1CILi1EEES8_S8_EEENS6_IJNS7_ILi128EEESA_NS7_ILi192EEEEEELi128ENS_10bfloat16_tEfNS_4arch4Sm90ELb1ELb0ELb0ELb0ELb0ELb0ELb0ELb1ELb1ELb0ELb0ELb0EEENS1_21CollectiveEpilogueFwdINS6_IJSA_SA_SA_EEES9_SD_SF_Li256ELb0ELb0ELb0ELb0EEENS1_30DynamicPersistentTileSchedulerILi256ELi32ELb0ELb0ELb1EEEEEEEEEvNT_6ParamsE)
        /*0038*/ 	.word	0x00000004


	//----- nvinfo : EIATTR_FRAME_SIZE
	.align		4
.L_20:
        /*003c*/ 	.byte	0x04, 0x11
        /*003e*/ 	.short	(.L_22 - .L_21)
	.align		4
.L_21:
        /*0040*/ 	.word	index@(_ZN7cutlass13device_kernelIN5flash11enable_sm90INS1_16FlashAttnFwdSm90INS1_25CollectiveMainloopFwdSm90ILi2EN4cute5tupleIJNS5_1CILi1EEES8_S8_EEENS6_IJNS7_ILi128EEESA_NS7_ILi192EEEEEELi128ENS_10bfloat16_tEfNS_4arch4Sm90ELb1ELb0ELb0ELb0ELb0ELb0ELb0ELb1ELb1ELb0ELb0ELb0EEENS1_21CollectiveEpilogueFwdINS6_IJSA_SA_SA_EEES9_SD_SF_Li256ELb0ELb0ELb0ELb0EEENS1_30DynamicPersistentTileSchedulerILi256ELi32ELb0ELb0ELb1EEEEEEEEEvNT_6ParamsE)
        /*0044*/ 	.word	0x00000000


	//----- nvinfo : EIATTR_REGCOUNT
	.align		4
.L_22:
        /*0048*/ 	.byte	0x04, 0x2f
        /*004a*/ 	.short	(.L_24 - .L_23)
	.align		4
.L_23:
        /*004c*/ 	.word	index@(_ZN7cutlass13device_kernelIN5flash11enable_sm90INS1_16FlashAttnFwdSm90INS1_25CollectiveMainloopFwdSm90ILi2EN4cute5tupleIJNS5_1CILi1EEES8_S8_EEENS6_IJNS7_ILi128EEENS7_ILi96EEENS7_ILi192EEEEEELi128ENS_10bfloat16_tEfNS_4arch4Sm90ELb0ELb1ELb0ELb1ELb0ELb1ELb0ELb1ELb1ELb0ELb0ELb0EEENS1_21CollectiveEpilogueFwdINS6_IJSA_SA_SB_EEES9_SE_SG_Li256ELb1ELb0ELb0ELb0EEENS1_36VarlenDynamicPersistentTileSchedulerILi128ELi96ELi256ELi32ELb0ELb0ELb1ELb1ELb0ELb1EEEEEEEEEvNT_6ParamsE)
        /*0050*/ 	.word	0x00000004


	//----- nvinfo : EIATTR_FRAME_SIZE
	.align		4
.L_24:
        /*0054*/ 	.byte	0x04, 0x11
        /*0056*/ 	.short	(.L_26 - .L_25)
	.align		4
.L_25:
        /*0058*/ 	.word	index@(_ZN7cutlass13device_kernelIN5flash11enable_sm90INS1_16FlashAttnFwdSm90INS1_25CollectiveMainloopFwdSm90ILi2EN4cute5tupleIJNS5_1CILi1EEES8_S8_EEENS6_IJNS7_ILi128EEENS7_ILi96EEENS7_ILi192EEEEEELi128ENS_10bfloat16_tEfNS_4arch4Sm90ELb0ELb1ELb0ELb1ELb0ELb1ELb0ELb1ELb1ELb0ELb0ELb0EEENS1_21CollectiveEpilogueFwdINS6_IJSA_SA_SB_EEES9_SE_SG_Li256ELb1ELb0ELb0ELb0EEENS1_36VarlenDynamicPersistentTileSchedulerILi128ELi96ELi256ELi32ELb0ELb0ELb1ELb1ELb0ELb1EEEEEEEEEvNT_6ParamsE)
        /*005c*/ 	.word	0x00000000


	//----- nvinfo : EIATTR_REGCOUNT
	.align		4
.L_26:
        /*0060*/ 	.byte	0x04, 0x2f
        /*0062*/ 	.short	(.L_28 - .L_27)
	.align		4
.L_27:
        /*0064*/ 	.word	index@(_ZN7cutlass13device_kernelIN5flash11enable_sm90INS1_16FlashAttnFwdSm90INS1_25CollectiveMainloopFwdSm90ILi2EN4cute5tupleIJNS5_1CILi1EEES8_S8_EEENS6_IJNS7_ILi128EEENS7_ILi96EEENS7_ILi192EEEEEELi128ENS_10bfloat16_tEfNS_4arch4Sm90ELb0ELb1ELb0ELb1ELb0ELb0ELb0ELb1ELb1ELb0ELb0ELb0EEENS1_21CollectiveEpilogueFwdINS6_IJSA_SA_SB_EEES9_SE_SG_Li256ELb1ELb0ELb0ELb0EEENS1_36VarlenDynamicPersistentTileSchedulerILi128ELi96ELi256ELi32ELb0ELb0ELb1ELb1ELb0ELb1EEEEEEEEEvNT_6ParamsE)
        /*0068*/ 	.word	0x00000004


	//----- nvinfo : EIATTR_FRAME_SIZE
	.align		4
.L_28:
        /*006c*/ 	.byte	0x04, 0x11
        /*006e*/ 	.short	(.L_30 - .L_29)
	.align		4
.L_29:
        /*0070*/ 	.word	index@(_ZN7cutlass13device_kernelIN5flash11enable_sm90INS1_16FlashAttnFwdSm90INS1_25CollectiveMainloopFwdSm90ILi2EN4cute5tupleIJNS5_1CILi1EEES8_S8_EEENS6_IJNS7_ILi128EEENS7_ILi96EEENS7_ILi192EEEEEELi128ENS_10bfloat16_tEfNS_4arch4Sm90ELb0ELb1ELb0ELb1ELb0ELb0ELb0ELb1ELb1ELb0ELb0ELb0EEENS1_21CollectiveEpilogueFwdINS6_IJSA_SA_SB_EEES9_SE_SG_Li256ELb1ELb0ELb0ELb0EEENS1_36VarlenDynamicPersistentTileSchedulerILi128ELi96ELi256ELi32ELb0ELb0ELb1ELb1ELb0ELb1EEEEEEEEEvNT_6ParamsE)
        /*0074*/ 	.word	0x00000000


	//----- nvinfo : EIATTR_REGCOUNT
	.align		4
.L_30:
        /*0078*/ 	.byte	0x04, 0x2f
        /*007a*/ 	.short	(.L_32 - .L_31)
	.align		4
.L_31:
        /*007c*/ 	.word	index@(_ZN7cutlass13device_kernelIN5flash11enable_sm90INS1_16FlashAttnFwdSm90INS1_25CollectiveMainloopFwdSm90ILi2EN4cute5tupleIJNS5_1CILi1EEES8_S8_EEENS6_IJNS7_ILi128EEENS7_ILi96EEENS7_ILi192EEEEEELi128ENS_10bfloat16_tEfNS_4arch4Sm90ELb0ELb1ELb0ELb0ELb0ELb0ELb0ELb1ELb1ELb0ELb0ELb0EEENS1_21CollectiveEpilogueFwdINS6_IJSA_SA_SB_EEES9_SE_SG_Li256ELb0ELb0ELb0ELb0EEENS1_30DynamicPersistentTileSchedulerILi256ELi32ELb0ELb0ELb1EEEEEEEEEvNT_6ParamsE)
        /*0080*/ 	.word	0x00000004


	//----- nvinfo : EIATTR_FRAME_SIZE
	.align		4
.L_32:
        /*0084*/ 	.byte	0x04, 0x11
        /*0086*/ 	.short	(.L_34 - .L_33)
	.align		4
.L_33:
        /*0088*/ 	.word	index@(_ZN7cutlass13device_kernelIN5flash11enable_sm90INS1_16FlashAttnFwdSm90INS1_25CollectiveMainloopFwdSm90ILi2EN4cute5tupleIJNS5_1CILi1EEES8_S8_EEENS6_IJNS7_ILi128EEENS7_ILi96EEENS7_ILi192EEEEEELi128ENS_10bfloat16_tEfNS_4arch4Sm90ELb0ELb1ELb0ELb0ELb0ELb0ELb0ELb1ELb1ELb0ELb0ELb0EEENS1_21CollectiveEpilogueFwdINS6_IJSA_SA_SB_EEES9_SE_SG_Li256ELb0ELb0ELb0ELb0EEENS1_30DynamicPersistentTileSchedulerILi256ELi32ELb0ELb0ELb1EEEEEEEEEvNT_6ParamsE)
        /*008c*/ 	.word	0x00000000


	//----- nvinfo : EIATTR_REGCOUNT
	.align		4
.L_34:
        /*0090*/ 	.byte	0x04, 0x2f
        /*0092*/ 	.short	(.L_36 - .L_35)
	.align		4
.L_35:
        /*0094*/ 	.word	index@(_ZN7cutlass13device_kernelIN5flash11enable_sm90INS1_16FlashAttnFwdSm90INS1_25CollectiveMainloopFwdSm90ILi2EN4cute5tupleIJNS5_1CILi1EEES8_S8_EEENS6_IJNS7_ILi128EEESA_NS7_ILi192EEEEEELi128ENS_10bfloat16_tEfNS_4arch4Sm90ELb0ELb0ELb0ELb1ELb0ELb1ELb0ELb1ELb1ELb0ELb0ELb0EEENS1_21CollectiveEpilogueFwdINS6_IJSA_SA_SA_EEES9_SD_SF_Li256ELb1ELb0ELb0ELb0EEENS1_36VarlenDynamicPersistentTileSchedulerILi128ELi128ELi256ELi32ELb0ELb0ELb1ELb0ELb1ELb1EEEEEEEEEvNT_6ParamsE)
        /*0098*/ 	.word	0x00000004


	//----- nvinfo : EIATTR_FRAME_SIZE
	.align		4
.L_36:
        /*009c*/ 	.byte	0x04, 0x11
        /*009e*/ 	.short	(.L_38 - .L_37)
	.align		4
.L_37:
        /*00a0*/ 	.word	index@(_ZN7cutlass13device_kernelIN5flash11enable_sm90INS1_16FlashAttnFwdSm90INS1_25CollectiveMainloopFwdSm90ILi2EN4cute5tupleIJNS5_1CILi1EEES8_S8_EEENS6_IJNS7_ILi128EEESA_NS7_ILi192EEEEEELi128ENS_10bfloat16_tEfNS_4arch4Sm90ELb0ELb0ELb0ELb1ELb0ELb1ELb0ELb1ELb1ELb0ELb0ELb0EEENS1_21CollectiveEpilogueFwdINS6_IJSA_SA_SA_EEES9_SD_SF_Li256ELb1ELb0ELb0ELb0EEENS1_36VarlenDynamicPersistentTileSchedulerILi128ELi128ELi256ELi32ELb0ELb0ELb1ELb0ELb1ELb1EEEEEEEEEvNT_6ParamsE)
        /*00a4*/ 	.word	0x00000000


	//----- nvinfo : EIATTR_REGCOUNT
	.align		4
.L_38:
        /*00a8*/ 	.byte	0x04, 0x2f
        /*00aa*/ 	.short	(.L_40 - .L_39)
	.align		4
.L_39:
        /*00ac*/ 	.word	index@(_ZN7cutlass13device_kernelIN5flash11enable_sm90INS1_16FlashAttnFwdSm90INS1_25CollectiveMainloopFwdSm90ILi2EN4cute5tupleIJNS5_1CILi1EEES8_S8_EEENS6_IJNS7_ILi128EEESA_NS7_ILi192EEEEEELi128ENS_10bfloat16_tEfNS_4arch4Sm90ELb0ELb0ELb0ELb1ELb0ELb0ELb0ELb1ELb1ELb0ELb0ELb0EEENS1_21CollectiveEpilogueFwdINS6_IJSA_SA_SA_EEES9_SD_SF_Li256ELb1ELb0ELb0ELb0EEENS1_36VarlenDynamicPersistentTileSchedulerILi128ELi128ELi256ELi32ELb0ELb0ELb1ELb0ELb1ELb1EEEEEEEEEvNT_6ParamsE)
        /*00b0*/ 	.word	0x00000004


	//----- nvinfo : EIATTR_FRAME_SIZE
	.align		4
.L_40:
        /*00b4*/ 	.byte	0x04, 0x11
        /*00b6*/ 	.short	(.L_42 - .L_41)
	.align		4
.L_41:
        /*00b8*/ 	.word	index@(_ZN7cutlass13device_kernelIN5flash11enable_sm90INS1_16FlashAttnFwdSm90INS1_25CollectiveMainloopFwdSm90ILi2EN4cute5tupleIJNS5_1CILi1EEES8_S8_EEENS6_IJNS7_ILi128EEESA_NS7_ILi192EEEEEELi128ENS_10bfloat16_tEfNS_4arch4Sm90ELb0ELb0ELb0ELb1ELb0ELb0ELb0ELb1ELb1ELb0ELb0ELb0EEENS1_21CollectiveEpilogueFwdINS6_IJSA_SA_SA_EEES9_SD_SF_Li256ELb1ELb0ELb0ELb0EEENS1_36VarlenDynamicPersistentTileSchedulerILi128ELi128ELi256ELi32ELb0ELb0ELb1ELb0ELb1ELb1EEEEEEEEEvNT_6ParamsE)
        /*00bc*/ 	.word	0x00000000


	//----- nvinfo : EIATTR_REGCOUNT
	.align		4
.L_42:
        /*00c0*/ 	.byte	0x04, 0x2f
        /*00c2*/ 	.short	(.L_44 - .L_43)
	.align		4
.L_43:
        /*00c4*/ 	.word	index@(_ZN7cutlass13device_kernelIN5flash11enable_sm90INS1_16FlashAttnFwdSm90INS1_25CollectiveMainloopFwdSm90ILi2EN4cute5tupleIJNS5_1CILi2EEENS7_ILi1EEES9_EEENS6_IJNS7_ILi128EEESB_NS7_ILi192EEEEEELi128ENS_10bfloat16_tEfNS_4arch4Sm90ELb0ELb0ELb0ELb0ELb0ELb0ELb0ELb1ELb1ELb0ELb0ELb0EEENS1_21CollectiveEpilogueFwdINS6_IJSB_SB_SB_EEESA_SE_SG_Li256ELb0ELb0ELb0ELb0EEENS1_29StaticPersistentTileSchedulerILb0EEEEEEEEEvNT_6ParamsE)
        /*00c8*/ 	.word	0x00000004


	//----- nvinfo : EIATTR_FRAME_SIZE
	.align		4
.L_44:
        /*00cc*/ 	.byte	0x04, 0x11
        /*00ce*/ 	.short	(.L_46 - .L_45)
	.align		4
.L_45:
        /*00d0*/ 	.word	index@(_ZN7cutlass13device_kernelIN5flash11enable_sm90INS1_16FlashAttnFwdSm90INS1_25CollectiveMainloopFwdSm90ILi2EN4cute5tupleIJNS5_1CILi2EEENS7_ILi1EEES9_EEENS6_IJNS7_ILi128EEESB_NS7_ILi192EEEEEELi128ENS_10bfloat16_tEfNS_4arch4Sm90ELb0ELb0ELb0ELb0ELb0ELb0ELb0ELb1ELb1ELb0ELb0ELb0EEENS1_21CollectiveEpilogueFwdINS6_IJSB_SB_SB_EEESA_SE_SG_Li256ELb0ELb0ELb0ELb0EEENS1_29StaticPersistentTileSchedulerILb0EEEEEEEEEvNT_6ParamsE)
        /*00d4*/ 	.word	0x00000000


	//----- nvinfo : EIATTR_REGCOUNT
	.align		4
.L_46:
        /*00d8*/ 	.byte	0x04, 0x2f
        /*00da*/ 	.short	(.L_48 - .L_47)
	.align		4
.L_47:
        /*00dc*/ 	.word	index@(_ZN7cutlass13device_kernelIN5flash11enable_sm90INS1_16FlashAttnFwdSm90INS1_25CollectiveMainloopFwdSm90ILi2EN4cute5tupleIJNS5_1CILi1EEES8_S8_EEENS6_IJNS7_ILi128EEESA_NS7_ILi192EEEEEELi128ENS_10bfloat16_tEfNS_4arch4Sm90ELb0ELb0ELb0ELb0ELb0ELb0ELb0ELb1ELb1ELb0ELb0ELb0EEENS1_21CollectiveEpilogueFwdINS6_IJSA_SA_SA_EEES9_SD_SF_Li256ELb0ELb0ELb0ELb0EEENS1_29StaticPersistentTileSchedulerILb0EEEEEEEEEvNT_6ParamsE)
        /*00e0*/ 	.word	0x00000004


	//----- nvinfo : EIATTR_FRAME_SIZE
	.align		4
.L_48:
        /*00e4*/ 	.byte	0x04, 0x11
        /*00e6*/ 	.short	(.L_50 - .L_49)
	.align		4
.L_49:
        /*00e8*/ 	.word	index@(_ZN7cutlass13device_kernelIN5flash11enable_sm90INS1_16FlashAttnFwdSm90INS1_25CollectiveMainloopFwdSm90ILi2EN4cute5tupleIJNS5_1CILi1EEES8_S8_EEENS6_IJNS7_ILi128EEESA_NS7_ILi192EEEEEELi128ENS_10bfloat16_tEfNS_4arch4Sm90ELb0ELb0ELb0ELb0ELb0ELb0ELb0ELb1ELb1ELb0ELb0ELb0EEENS1_21CollectiveEpilogueFwdINS6_IJSA_SA_SA_EEES9_SD_SF_Li256ELb0ELb0ELb0ELb0EEENS1_29StaticPersistentTileSchedulerILb0EEEEEEEEEvNT_6ParamsE)
        /*00ec*/ 	.word	0x00000000


	//----- nvinfo : EIATTR_MIN_STACK_SIZE
	.align		4
.L_50:
        /*00f0*/ 	.byte	0x04, 0x12
        /*00f2*/ 	.short	(.L_52 - .L_51)
	.align		4
.L_51:
        /*00f4*/ 	.word	index@(_ZN7cutlass13device_kernelIN5flash11enable_sm90INS1_16FlashAttnFwdSm90INS1_25CollectiveMainloopFwdSm90ILi2EN4cute5tupleIJNS5_1CILi1EEES8_S8_EEENS6_IJNS7_ILi128EEESA_NS7_ILi192EEEEEELi128ENS_10bfloat16_tEfNS_4arch4Sm90ELb0ELb0ELb0ELb0ELb0ELb0ELb0ELb1ELb1ELb0ELb0ELb0EEENS1_21CollectiveEpilogueFwdINS6_IJSA_SA_SA_EEES9_SD_SF_Li256ELb0ELb0ELb0ELb0EEENS1_29StaticPersistentTileSchedulerILb0EEEEEEEEEvNT_6ParamsE)
        /*00f8*/ 	.word	0x00000000


	//----- nvinfo : EIATTR_MIN_STACK_SIZE
	.align		4
.L_52:
        /*00fc*/ 	.byte	0x04, 0x12
        /*00fe*/ 	.short	(.L_54 - .L_53)
	.align		4
.L_53:
        /*0100*/ 	.word	index@(_ZN7cutlass13device_kernelIN5flash11enable_sm90INS1_16FlashAttnFwdSm90INS1_25CollectiveMainloopFwdSm90ILi2EN4cute5tupleIJNS5_1CILi2EEENS7_ILi1EEES9_EEENS6_IJNS7_ILi128EEESB_NS7_ILi192EEEEEELi128ENS_10bfloat16_tEfNS_4arch4Sm90ELb0ELb0ELb0ELb0ELb0ELb0ELb0ELb1ELb1ELb0ELb0ELb0EEENS1_21CollectiveEpilogueFwdINS6_IJSB_SB_SB_EEESA_SE_SG_Li256ELb0ELb0ELb0ELb0EEENS1_29StaticPersistentTileSchedulerILb0EEEEEEEEEvNT_6ParamsE)
        /*0104*/ 	.word	0x00000000


	//----- nvinfo : EIATTR_MIN_STACK_SIZE
	.align		4
.L_54:
        /*0108*/ 	.byte	0x04, 0x12
        /*010a*/ 	.short	(.L_56 - .L_55)
	.align		4
.L_55:
        /*010c*/ 	.word	index@(_ZN7cutlass13device_kernelIN5flash11enable_sm90INS1_16FlashAttnFwdSm90INS1_25CollectiveMainloopFwdSm90ILi2EN4cute5tupleIJNS5_1CILi1EEES8_S8_EEENS6_IJNS7_ILi128EEESA_NS7_ILi192EEEEEELi128ENS_10bfloat16_tEfNS_4arch4Sm90ELb0ELb0ELb0ELb1ELb0ELb0ELb0ELb1ELb1ELb0ELb0ELb0EEENS1_21CollectiveEpilogueFwdINS6_IJSA_SA_SA_EEES9_SD_SF_Li256ELb1ELb0ELb0ELb0EEENS1_36VarlenDynamicPersistentTileSchedulerILi128ELi128ELi256ELi32ELb0ELb0ELb1ELb0ELb1ELb1EEEEEEEEEvNT_6ParamsE)
        /*0110*/ 	.word	0x00000000


	//----- nvinfo : EIATTR_MIN_STACK_SIZE
	.align		4
.L_56:
        /*0114*/ 	.byte	0x04, 0x12
        /*0116*/ 	.short	(.L_58 - .L_57)
	.align		4
.L_57:
        /*0118*/ 	.word	index@(_ZN7cutlass13device_kernelIN5flash11enable_sm90INS1_16FlashAttnFwdSm90INS1_25CollectiveMainloopFwdSm90ILi2EN4cute5tupleIJNS5_1CILi1EEES8_S8_EEENS6_IJNS7_ILi128EEESA_NS7_ILi192EEEEEELi128ENS_10bfloat16_tEfNS_4arch4Sm90ELb0ELb0ELb0ELb1ELb0ELb1ELb0ELb1ELb1ELb0ELb0ELb0EEENS1_21CollectiveEpilogueFwdINS6_IJSA_SA_SA_EEES9_SD_SF_Li256ELb1ELb0ELb0ELb0EEENS1_36VarlenDynamicPersistentTileSchedulerILi128ELi128ELi256ELi32ELb0ELb0ELb1ELb0ELb1ELb1EEEEEEEEEvNT_6ParamsE)
        /*011c*/ 	.word	0x00000000


	//----- nvinfo : EIATTR_MIN_STACK_SIZE
	.align		4
.L_58:
        /*0120*/ 	.byte	0x04, 0x12
        /*0122*/ 	.short	(.L_60 - .L_59)
	.align		4
.L_59:
        /*0124*/ 	.word	index@(_ZN7cutlass13device_kernelIN5flash11enable_sm90INS1_16FlashAttnFwdSm90INS1_25CollectiveMainloopFwdSm90ILi2EN4cute5tupleIJNS5_1CILi1EEES8_S8_EEENS6_IJNS7_ILi128EEENS7_ILi96EEENS7_ILi192EEEEEELi128ENS_10bfloat16_tEfNS_4arch4Sm90ELb0ELb1ELb0ELb0ELb0ELb0ELb0ELb1ELb1ELb0ELb0ELb0EEENS1_21CollectiveEpilogueFwdINS6_IJSA_SA_SB_EEES9_SE_SG_Li256ELb0ELb0ELb0ELb0EEENS1_30DynamicPersistentTileSchedulerILi256ELi32ELb0ELb0ELb1EEEEEEEEEvNT_6ParamsE)
        /*0128*/ 	.word	0x00000000


	//----- nvinfo : EIATTR_MIN_STACK_SIZE
	.align		4
.L_60:
        /*012c*/ 	.byte	0x04, 0x12
        /*012e*/ 	.short	(.L_62 - .L_61)
	.align		4
.L_61:
        /*0130*/ 	.word	index@(_ZN7cutlass13device_kernelIN5flash11enable_sm90INS1_16FlashAttnFwdSm90INS1_25CollectiveMainloopFwdSm90ILi2EN4cute5tupleIJNS5_1CILi1EEES8_S8_EEENS6_IJNS7_ILi128EEENS7_ILi96EEENS7_ILi192EEEEEELi128ENS_10bfloat16_tEfNS_4arch4Sm90ELb0ELb1ELb0ELb1ELb0ELb0ELb0ELb1ELb1ELb0ELb0ELb0EEENS1_21CollectiveEpilogueFwdINS6_IJSA_SA_SB_EEES9_SE_SG_Li256ELb1ELb0ELb0ELb0EEENS1_36VarlenDynamicPersistentTileSchedulerILi128ELi96ELi256ELi32ELb0ELb0ELb1ELb1ELb0ELb1EEEEEEEEEvNT_6ParamsE)
        /*0134*/ 	.word	0x00000000


	//----- nvinfo : EIATTR_MIN_STACK_SIZE
	.align		4
.L_62:
        /*0138*/ 	.byte	0x04, 0x12
        /*013a*/ 	.short	(.L_64 - .L_63)
	.align		4
.L_63:
        /*013c*/ 	.word	index@(_ZN7cutlass13device_kernelIN5flash11enable_sm90INS1_16FlashAttnFwdSm90INS1_25CollectiveMainloopFwdSm90ILi2EN4cute5tupleIJNS5_1CILi1EEES8_S8_EEENS6_IJNS7_ILi128EEENS7_ILi96EEENS7_ILi192EEEEEELi128ENS_10bfloat16_tEfNS_4arch4Sm90ELb0ELb1ELb0ELb1ELb0ELb1ELb0ELb1ELb1ELb0ELb0ELb0EEENS1_21CollectiveEpilogueFwdINS6_IJSA_SA_SB_EEES9_SE_SG_Li256ELb1ELb0ELb0ELb0EEENS1_36VarlenDynamicPersistentTileSchedulerILi128ELi96ELi256ELi32ELb0ELb0ELb1ELb1ELb0ELb1EEEEEEEEEvNT_6ParamsE)
        /*0140*/ 	.word	0x00000000


	//----- nvinfo : EIATTR_MIN_STACK_SIZE
	.align		4
.L_64:
        /*0144*/ 	.byte	0x04, 0x12
        /*0146*/ 	.short	(.L_66 - .L_65)
	.align		4
.L_65:
        /*0148*/ 	.word	index@(_ZN7cutlass13device_kernelIN5flash11enable_sm90INS1_16FlashAttnFwdSm90INS1_25CollectiveMainloopFwdSm90ILi2EN4cute5tupleIJNS5_1CILi1EEES8_S8_EEENS6_IJNS7_ILi128EEESA_NS7_ILi192EEEEEELi128ENS_10bfloat16_tEfNS_4arch4Sm90ELb1ELb0ELb0ELb0ELb0ELb0ELb0ELb1ELb1ELb0ELb0ELb0EEENS1_21CollectiveEpilogueFwdINS6_IJSA_SA_SA_EEES9_SD_SF_Li256ELb0ELb0ELb0ELb0EEENS1_30DynamicPersistentTileSchedulerILi256ELi32ELb0ELb0ELb1EEEEEEEEEvNT_6ParamsE)
        /*014c*/ 	.word	0x00000000


	//----- nvinfo : EIATTR_MIN_STACK_SIZE
	.align		4
.L_66:
        /*0150*/ 	.byte	0x04, 0x12
        /*0152*/ 	.short	(.L_68 - .L_67)
	.align		4
.L_67:
        /*0154*/ 	.word	index@(_ZN7cutlass13device_kernelIN5flash11enable_sm90INS1_16FlashAttnFwdSm90INS1_25CollectiveMainloopFwdSm90ILi2EN4cute5tupleIJNS5_1CILi1EEES8_S8_EEENS6_IJNS7_ILi128EEESA_NS7_ILi192EEEEEELi128ENS_10bfloat16_tEfNS_4arch4Sm90ELb1ELb0ELb0ELb1ELb0ELb0ELb0ELb1ELb1ELb0ELb0ELb0EEENS1_21CollectiveEpilogueFwdINS6_IJSA_SA_SA_EEES9_SD_SF_Li256ELb1ELb0ELb0ELb0EEENS1_36VarlenDynamicPersistentTileSchedulerILi128ELi128ELi256ELi32ELb0ELb0ELb1ELb1ELb1ELb1EEEEEEEEEvNT_6ParamsE)
        /*0158*/ 	.word	0x00000000


	//----- nvinfo : EIATTR_MIN_STACK_SIZE
	.align		4
.L_68:
        /*015c*/ 	.byte	0x04, 0x12
        /*015e*/ 	.short	(.L_70 - .L_69)
	.align		4
.L_69:
        /*0160*/ 	.word	index@(_ZN7cutlass13device_kernelIN5flash11enable_sm90INS1_16FlashAttnFwdSm90INS1_25CollectiveMainloopFwdSm90ILi2EN4cute5tupleIJNS5_1CILi1EEES8_S8_EEENS6_IJNS7_ILi128EEESA_NS7_ILi192EEEEEELi128ENS_10bfloat16_tEfNS_4arch4Sm90ELb1ELb0ELb0ELb1ELb0ELb1ELb0ELb1ELb1ELb0ELb0ELb0EEENS1_21CollectiveEpilogueFwdINS6_IJSA_SA_SA_EEES9_SD_SF_Li256ELb1ELb0ELb0ELb0EEENS1_36VarlenDynamicPersistentTileSchedulerILi128ELi128ELi256ELi32ELb0ELb0ELb1ELb1ELb1ELb1EEEEEEEEEvNT_6ParamsE)
        /*0164*/ 	.word	0x00000000
.L_70:


//--------------------- .nv.compat                --------------------------
	.section	.nv.compat,"",@"SHT_CUDA_COMPAT_INFO"
	.align	4
        /*0000*/ 	.byte	0x02, 0x09, 0x01, 0x00, 0x02, 0x02, 0x01, 0x00, 0x02, 0x05, 0x05, 0x00, 0x03, 0x07, 0x01, 0x01
        /*0010*/ 	.byte	0x02, 0x03, 0x00, 0x00, 0x02, 0x06, 0x01, 0x00, 0x04, 0x0b, 0x08, 0x00, 0x00, 0x00, 0x00, 0x00
        /*0020*/ 	.byte	0x00, 0x00, 0x00, 0x00


//--------------------- .nv.info._ZN7cutlass13device_kernelIN5flash11enable_sm90INS1_16FlashAttnFwdSm90INS1_25CollectiveMainloopFwdSm90ILi2EN4cute5tupleIJNS5_1CILi1EEES8_S8_EEENS6_IJNS7_ILi128EEESA_NS7_ILi192EEEEEELi128ENS_10bfloat16_tEfNS_4arch4Sm90ELb0ELb0ELb0ELb0ELb0ELb0ELb0ELb1ELb1ELb0ELb0ELb0EEENS1_21CollectiveEpilogueFwdINS6_IJSA_SA_SA_EEES9_SD_SF_Li256ELb0ELb0ELb0ELb0EEENS1_29StaticPersistentTileSchedulerILb0EEEEEEEEEvNT_6ParamsE --------------------------
	.section	.nv.info._ZN7cutlass13device_kernelIN5flash11enable_sm90INS1_16FlashAttnFwdSm90INS1_25CollectiveMainloopFwdSm90ILi2EN4cute5tupleIJNS5_1CILi1EEES8_S8_EEENS6_IJNS7_ILi128EEESA_NS7_ILi192EEEEEELi128ENS_10bfloat16_tEfNS_4arch4Sm90ELb0ELb0ELb0ELb0ELb0ELb0ELb0ELb1ELb1ELb0ELb0ELb0EEENS1_21CollectiveEpilogueFwdINS6_IJSA_SA_SA_EEES9_SD_SF_Li256ELb0ELb0ELb0ELb0EEENS1_29StaticPersistentTileSchedulerILb0EEEEEEEEEvNT_6ParamsE,"",@"SHT_CUDA_INFO"
	.sectionflags	@""
	.align	4


	//----- nvinfo : EIATTR_CUDA_API_VERSION
	.align		4
        /*0000*/ 	.byte	0x04, 0x37
        /*0002*/ 	.short	(.L_72 - .L_71)
.L_71:
        /*0004*/ 	.word	0x00000082


	//----- nvinfo : EIATTR_KPARAM_INFO
	.align		4
.L_72:
        /*0008*/ 	.byte	0x04, 0x17
        /*000a*/ 	.short	(.L_74 - .L_73)
.L_73:
        /*000c*/ 	.word	0x00000000
        /*0010*/ 	.short	0x0000
        /*0012*/ 	.short	0x0000
        /*0014*/ 	.byte	0x00, 0xf0, 0x01, 0x2e


	//----- nvinfo : EIATTR_SPARSE_MMA_MASK
	.align		4
.L_74:
        /*0018*/ 	.byte	0x03, 0x50
        /*001a*/ 	.short	0x0000


	//----- nvinfo : EIATTR_MAXREG_COUNT
	.align		4
        /*001c*/ 	.byte	0x03, 0x1b
        /*001e*/ 	.short	0x00a8


	//----- nvinfo : EIATTR_MERCURY_ISA_VERSION
	.align		4
        /*0020*/ 	.byte	0x03, 0x5f
        /*0022*/ 	.short	0x0101


	//----- nvinfo : EIATTR_VRC_CTA_INIT_COUNT
	.align		4
        /*0024*/ 	.byte	0x02, 0x4a
	.zero		1
	.zero		1


	//----- nvinfo : EIATTR_EXIT_INSTR_OFFSETS
	.align		4
        /*0028*/ 	.byte	0x04, 0x1c
        /*002a*/ 	.short	(.L_76 - .L_75)


	//   ....[0]....
.L_75:
        /*002c*/ 	.word	0x00000010


	//----- nvinfo : EIATTR_MAX_THREADS
	.align		4
.L_76:
        /*0030*/ 	.byte	0x04, 0x05
        /*0032*/ 	.short	(.L_78 - .L_77)
.L_77:
        /*0034*/ 	.word	0x00000180
        /*0038*/ 	.word	0x00000001
        /*003c*/ 	.word	0x00000001


	//----- nvinfo : EIATTR_CBANK_PARAM_SIZE
	.align		4
.L_78:
        /*0040*/ 	.byte	0x03, 0x19
        /*0042*/ 	.short	0x0b80


	//----- nvinfo : EIATTR_PARAM_CBANK
	.align		4
        /*0044*/ 	.byte	0x04, 0x0a
        /*0046*/ 	.short	(.L_80 - .L_79)
	.align		4
.L_79:
        /*0048*/ 	.word	index@(.nv.constant0._ZN7cutlass13device_kernelIN5flash11enable_sm90INS1_16FlashAttnFwdSm90INS1_25CollectiveMainloopFwdSm90ILi2EN4cute5tupleIJNS5_1CILi1EEES8_S8_EEENS6_IJNS7_ILi128EEESA_NS7_ILi192EEEEEELi128ENS_10bfloat16_tEfNS_4arch4Sm90ELb0ELb0ELb0ELb0ELb0ELb0ELb0ELb1ELb1ELb0ELb0ELb0EEENS1_21CollectiveEpilogueFwdINS6_IJSA_SA_SA_EEES9_SD_SF_Li256ELb0ELb0ELb0ELb0EEENS1_29StaticPersistentTileSchedulerILb0EEEEEEEEEvNT_6ParamsE)
        /*004c*/ 	.short	0x0380
        /*004e*/ 	.short	0x0b80


	//----- nvinfo : EIATTR_SW_WAR
	.align		4
.L_80:
        /*0050*/ 	.byte	0x04, 0x36
        /*0052*/ 	.short	(.L_82 - .L_81)
.L_81:
        /*0054*/ 	.word	0x00000008
.L_82:


//--------------------- .nv.info._ZN7cutlass13device_kernelIN5flash11enable_sm90INS1_16FlashAttnFwdSm90INS1_25CollectiveMainloopFwdSm90ILi2EN4cute5tupleIJNS5_1CILi2EEENS7_ILi1EEES9_EEENS6_IJNS7_ILi128EEESB_NS7_ILi192EEEEEELi128ENS_10bfloat16_tEfNS_4arch4Sm90ELb0ELb0ELb0ELb0ELb0ELb0ELb0ELb1ELb1ELb0ELb0ELb0EEENS1_21CollectiveEpilogueFwdINS6_IJSB_SB_SB_EEESA_SE_SG_Li256ELb0ELb0ELb0ELb0EEENS1_29StaticPersistentTileSchedulerILb0EEEEEEEEEvNT_6ParamsE --------------------------
	.section	.nv.info._ZN7cutlass13device_kernelIN5flash11enable_sm90INS1_16FlashAttnFwdSm90INS1_25CollectiveMainloopFwdSm90ILi2EN4cute5tupleIJNS5_1CILi2EEENS7_ILi1EEES9_EEENS6_IJNS7_ILi128EEESB_NS7_ILi192EEEEEELi128ENS_10bfloat16_tEfNS_4arch4Sm90ELb0ELb0ELb0ELb0ELb0ELb0ELb0ELb1ELb1ELb0ELb0ELb0EEENS1_21CollectiveEpilogueFwdINS6_IJSB_SB_SB_EEESA_SE_SG_Li256ELb0ELb0ELb0ELb0EEENS1_29StaticPersistentTileSchedulerILb0EEEEEEEEEvNT_6ParamsE,"",@"SHT_CUDA_INFO"
	.sectionflags	@""
	.align	4


	//----- nvinfo : EIATTR_CUDA_API_VERSION
	.align		4
        /*0000*/ 	.byte	0x04, 0x37
        /*0002*/ 	.short	(.L_84 - .L_83)
.L_83:
        /*0004*/ 	.word	0x00000082


	//----- nvinfo : EIATTR_KPARAM_INFO
	.align		4
.L_84:
        /*0008*/ 	.byte	0x04, 0x17
        /*000a*/ 	.short	(.L_86 - .L_85)
.L_85:
        /*000c*/ 	.word	0x00000000
        /*0010*/ 	.short	0x0000
        /*0012*/ 	.short	0x0000
        /*0014*/ 	.byte	0x00, 0xf0, 0x01, 0x2e


	//----- nvinfo : EIATTR_SPARSE_MMA_MASK
	.align		4
.L_86:
        /*0018*/ 	.byte	0x03, 0x50
        /*001a*/ 	.short	0x0000


	//----- nvinfo : EIATTR_MAXREG_COUNT
	.align		4
        /*001c*/ 	.byte	0x03, 0x1b
        /*001e*/ 	.short	0x00a8


	//----- nvinfo : EIATTR_MERCURY_ISA_VERSION
	.align		4
        /*0020*/ 	.byte	0x03, 0x5f
        /*0022*/ 	.short	0x0101


	//----- nvinfo : EIATTR_VRC_CTA_INIT_COUNT
	.align		4
        /*0024*/ 	.byte	0x02, 0x4a
	.zero		1
	.zero		1


	//----- nvinfo : EIATTR_EXIT_INSTR_OFFSETS
	.align		4
        /*0028*/ 	.byte	0x04, 0x1c
        /*002a*/ 	.short	(.L_88 - .L_87)


	//   ....[0]....
.L_87:
        /*002c*/ 	.word	0x00000010


	//----- nvinfo : EIATTR_MAX_THREADS
	.align		4
.L_88:
        /*0030*/ 	.byte	0x04, 0x05
        /*0032*/ 	.short	(.L_90 - .L_89)
.L_89:
        /*0034*/ 	.word	0x00000180
        /*0038*/ 	.word	0x00000001
        /*003c*/ 	.word	0x00000001


	//----- nvinfo : EIATTR_CBANK_PARAM_SIZE
	.align		4
.L_90:
        /*0040*/ 	.byte	0x03, 0x19
        /*0042*/ 	.short	0x0b80


	//----- nvinfo : EIATTR_PARAM_CBANK
	.align		4
        /*0044*/ 	.byte	0x04, 0x0a
        /*0046*/ 	.short	(.L_92 - .L_91)
	.align		4
.L_91:
        /*0048*/ 	.word	index@(.nv.constant0._ZN7cutlass13device_kernelIN5flash11enable_sm90INS1_16FlashAttnFwdSm90INS1_25CollectiveMainloopFwdSm90ILi2EN4cute5tupleIJNS5_1CILi2EEENS7_ILi1EEES9_EEENS6_IJNS7_ILi128EEESB_NS7_ILi192EEEEEELi128ENS_10bfloat16_tEfNS_4arch4Sm90ELb0ELb0ELb0ELb0ELb0ELb0ELb0ELb1ELb1ELb0ELb0ELb0EEENS1_21CollectiveEpilogueFwdINS6_IJSB_SB_SB_EEESA_SE_SG_Li256ELb0ELb0ELb0ELb0EEENS1_29StaticPersistentTileSchedulerILb0EEEEEEEEEvNT_6ParamsE)
        /*004c*/ 	.short	0x0380
        /*004e*/ 	.short	0x0b80


	//----- nvinfo : EIATTR_SW_WAR
	.align		4
.L_92:
        /*0050*/ 	.byte	0x04, 0x36
        /*0052*/ 	.short	(.L_94 - .L_93)
.L_93:
        /*0054*/ 	.word	0x00000008
.L_94:


//--------------------- .nv.info._ZN7cutlass13device_kernelIN5flash11enable_sm90INS1_16FlashAttnFwdSm90INS1_25CollectiveMainloopFwdSm90ILi2EN4cute5tupleIJNS5_1CILi1EEES8_S8_EEENS6_IJNS7_ILi128EEESA_NS7_ILi192EEEEEELi128ENS_10bfloat16_tEfNS_4arch4Sm90ELb0ELb0ELb0ELb1ELb0ELb0ELb0ELb1ELb1ELb0ELb0ELb0EEENS1_21CollectiveEpilogueFwdINS6_IJSA_SA_SA_EEES9_SD_SF_Li256ELb1ELb0ELb0ELb0EEENS1_36VarlenDynamicPersistentTileSchedulerILi128ELi128ELi256ELi32ELb0ELb0ELb1ELb0ELb1ELb1EEEEEEEEEvNT_6ParamsE --------------------------
	.section	.nv.info._ZN7cutlass13device_kernelIN5flash11enable_sm90INS1_16FlashAttnFwdSm90INS1_25CollectiveMainloopFwdSm90ILi2EN4cute5tupleIJNS5_1CILi1EEES8_S8_EEENS6_IJNS7_ILi128EEESA_NS7_ILi192EEEEEELi128ENS_10bfloat16_tEfNS_4arch4Sm90ELb0ELb0ELb0ELb1ELb0ELb0ELb0ELb1ELb1ELb0ELb0ELb0EEENS1_21CollectiveEpilogueFwdINS6_IJSA_SA_SA_EEES9_SD_SF_Li256ELb1ELb0ELb0ELb0EEENS1_36VarlenDynamicPersistentTileSchedulerILi128ELi128ELi256ELi32ELb0ELb0ELb1ELb0ELb1ELb1EEEEEEEEEvNT_6ParamsE,"",@"SHT_CUDA_INFO"
	.sectionflags	@""
	.align	4


	//----- nvinfo : EIATTR_CUDA_API_VERSION
	.align		4
        /*0000*/ 	.byte	0x04, 0x37
        /*0002*/ 	.short	(.L_96 - .L_95)
.L_95:
        /*0004*/ 	.word	0x00000082


	//----- nvinfo : EIATTR_KPARAM_INFO
	.align		4
.L_96:
        /*0008*/ 	.byte	0x04, 0x17
        /*000a*/ 	.short	(.L_98 - .L_97)
.L_97:
        /*000c*/ 	.word	0x00000000
        /*0010*/ 	.short	0x0000
        /*0012*/ 	.short	0x0000
        /*0014*/ 	.byte	0x00, 0xf0, 0x01, 0x28


	//----- nvinfo : EIATTR_SPARSE_MMA_MASK
	.align		4
.L_98:
        /*0018*/ 	.byte	0x03, 0x50
        /*001a*/ 	.short	0x0000


	//----- nvinfo : EIATTR_MAXREG_COUNT
	.align		4
        /*001c*/ 	.byte	0x03, 0x1b
        /*001e*/ 	.short	0x00a8


	//----- nvinfo : EIATTR_MERCURY_ISA_VERSION
	.align		4
        /*0020*/ 	.byte	0x03, 0x5f
        /*0022*/ 	.short	0x0101


	//----- nvinfo : EIATTR_VRC_CTA_INIT_COUNT
	.align		4
        /*0024*/ 	.byte	0x02, 0x4a
	.zero		1
	.zero		1


	//----- nvinfo : EIATTR_EXIT_INSTR_OFFSETS
	.align		4
        /*0028*/ 	.byte	0x04, 0x1c
        /*002a*/ 	.short	(.L_100 - .L_99)


	//   ....[0]....
.L_99:
        /*002c*/ 	.word	0x00000010


	//----- nvinfo : EIATTR_MAX_THREADS
	.align		4
.L_100:
        /*0030*/ 	.byte	0x04, 0x05
        /*0032*/ 	.short	(.L_102 - .L_101)
.L_101:
        /*0034*/ 	.word	0x00000180
        /*0038*/ 	.word	0x00000001
        /*003c*/ 	.word	0x00000001


	//----- nvinfo : EIATTR_CBANK_PARAM_SIZE
	.align		4
.L_102:
        /*0040*/ 	.byte	0x03, 0x19
        /*0042*/ 	.short	0x0a00


	//----- nvinfo : EIATTR_PARAM_CBANK
	.align		4
        /*0044*/ 	.byte	0x04, 0x0a
        /*0046*/ 	.short	(.L_104 - .L_103)
	.align		4
.L_103:
        /*0048*/ 	.word	index@(.nv.constant0._ZN7cutlass13device_kernelIN5flash11enable_sm90INS1_16FlashAttnFwdSm90INS1_25CollectiveMainloopFwdSm90ILi2EN4cute5tupleIJNS5_1CILi1EEES8_S8_EEENS6_IJNS7_ILi128EEESA_NS7_ILi192EEEEEELi128ENS_10bfloat16_tEfNS_4arch4Sm90ELb0ELb0ELb0ELb1ELb0ELb0ELb0ELb1ELb1ELb0ELb0ELb0EEENS1_21CollectiveEpilogueFwdINS6_IJSA_SA_SA_EEES9_SD_SF_Li256ELb1ELb0ELb0ELb0EEENS1_36VarlenDynamicPersistentTileSchedulerILi128ELi128ELi256ELi32ELb0ELb0ELb1ELb0ELb1ELb1EEEEEEEEEvNT_6ParamsE)
        /*004c*/ 	.short	0x0380
        /*004e*/ 	.short	0x0a00


	//----- nvinfo : EIATTR_SW_WAR
	.align		4
.L_104:
        /*0050*/ 	.byte	0x04, 0x36
        /*0052*/ 	.short	(.L_106 - .L_105)
.L_105:
        /*0054*/ 	.word	0x00000008
.L_106:


//--------------------- .nv.info._ZN7cutlass13device_kernelIN5flash11enable_sm90INS1_16FlashAttnFwdSm90INS1_25CollectiveMainloopFwdSm90ILi2EN4cute5tupleIJNS5_1CILi1EEES8_S8_EEENS6_IJNS7_ILi128EEESA_NS7_ILi192EEEEEELi128ENS_10bfloat16_tEfNS_4arch4Sm90ELb0ELb0ELb0ELb1ELb0ELb1ELb0ELb1ELb1ELb0ELb0ELb0EEENS1_21CollectiveEpilogueFwdINS6_IJSA_SA_SA_EEES9_SD_SF_Li256ELb1ELb0ELb0ELb0EEENS1_36VarlenDynamicPersistentTileSchedulerILi128ELi128ELi256ELi32ELb0ELb0ELb1ELb0ELb1ELb1EEEEEEEEEvNT_6ParamsE --------------------------
	.section	.nv.info._ZN7cutlass13device_kernelIN5flash11enable_sm90INS1_16FlashAttnFwdSm90INS1_25CollectiveMainloopFwdSm90ILi2EN4cute5tupleIJNS5_1CILi1EEES8_S8_EEENS6_IJNS7_ILi128EEESA_NS7_ILi192EEEEEELi128ENS_10bfloat16_tEfNS_4arch4Sm90ELb0ELb0ELb0ELb1ELb0ELb1ELb0ELb1ELb1ELb0ELb0ELb0EEENS1_21CollectiveEpilogueFwdINS6_IJSA_SA_SA_EEES9_SD_SF_Li256ELb1ELb0ELb0ELb0EEENS1_36VarlenDynamicPersistentTileSchedulerILi128ELi128ELi256ELi32ELb0ELb0ELb1ELb0ELb1ELb1EEEEEEEEEvNT_6ParamsE,"",@"SHT_CUDA_INFO"
	.sectionflags	@""
	.align	4


	//----- nvinfo : EIATTR_CUDA_API_VERSION
	.align		4
        /*0000*/ 	.byte	0x04, 0x37
        /*0002*/ 	.short	(.L_108 - .L_107)
.L_107:
        /*0004*/ 	.word	0x00000082


	//----- nvinfo : EIATTR_KPARAM_INFO
	.align		4
.L_108:
        /*0008*/ 	.byte	0x04, 0x17
        /*000a*/ 	.short	(.L_110 - .L_109)
.L_109:
        /*000c*/ 	.word	0x00000000
        /*0010*/ 	.short	0x0000
        /*0012*/ 	.short	0x0000
        /*0014*/ 	.byte	0x00, 0xf0, 0x01, 0x28


	//----- nvinfo : EIATTR_SPARSE_MMA_MASK
	.align		4
.L_110:
        /*0018*/ 	.byte	0x03, 0x50
        /*001a*/ 	.short	0x0000


	//----- nvinfo : EIATTR_MAXREG_COUNT
	.align		4
        /*001c*/ 	.byte	0x03, 0x1b
        /*001e*/ 	.short	0x00a8


	//----- nvinfo : EIATTR_MERCURY_ISA_VERSION
	.align		4
        /*0020*/ 	.byte	0x03, 0x5f
        /*0022*/ 	.short	0x0101


	//----- nvinfo : EIATTR_VRC_CTA_INIT_COUNT
	.align		4
        /*0024*/ 	.byte	0x02, 0x4a
	.zero		1
	.zero		1


	//----- nvinfo : EIATTR_EXIT_INSTR_OFFSETS
	.align		4
        /*0028*/ 	.byte	0x04, 0x1c
        /*002a*/ 	.short	(.L_112 - .L_111)


	//   ....[0]....
.L_111:
        /*002c*/ 	.word	0x00000010


	//----- nvinfo : EIATTR_MAX_THREADS
	.align		4
.L_112:
        /*0030*/ 	.byte	0x04, 0x05
        /*0032*/ 	.short	(.L_114 - .L_113)
.L_113:
        /*0034*/ 	.word	0x00000180
        /*0038*/ 	.word	0x00000001
        /*003c*/ 	.word	0x00000001


	//----- nvinfo : EIATTR_CBANK_PARAM_SIZE
	.align		4
.L_114:
        /*0040*/ 	.byte	0x03, 0x19
        /*0042*/ 	.short	0x0a00


	//----- nvinfo : EIATTR_PARAM_CBANK
	.align		4
        /*0044*/ 	.byte	0x04, 0x0a
        /*0046*/ 	.short	(.L_116 - .L_115)
	.align		4
.L_115:
        /*0048*/ 	.word	index@(.nv.constant0._ZN7cutlass13device_kernelIN5flash11enable_sm90INS1_16FlashAttnFwdSm90INS1_25CollectiveMainloopFwdSm90ILi2EN4cute5tupleIJNS5_1CILi1EEES8_S8_EEENS6_IJNS7_ILi128EEESA_NS7_ILi192EEEEEELi128ENS_10bfloat16_tEfNS_4arch4Sm90ELb0ELb0ELb0ELb1ELb0ELb1ELb0ELb1ELb1ELb0ELb0ELb0EEENS1_21CollectiveEpilogueFwdINS6_IJSA_SA_SA_EEES9_SD_SF_Li256ELb1ELb0ELb0ELb0EEENS1_36VarlenDynamicPersistentTileSchedulerILi128ELi128ELi256ELi32ELb0ELb0ELb1ELb0ELb1ELb1EEEEEEEEEvNT_6ParamsE)
        /*004c*/ 	.short	0x0380
        /*004e*/ 	.short	0x0a00


	//----- nvinfo : EIATTR_SW_WAR
	.align		4
.L_116:
        /*0050*/ 	.byte	0x04, 0x36
        /*0052*/ 	.short	(.L_118 - .L_117)
.L_117:
        /*0054*/ 	.word	0x00000008
.L_118:


//--------------------- .nv.info._ZN7cutlass13device_kernelIN5flash11enable_sm90INS1_16FlashAttnFwdSm90INS1_25CollectiveMainloopFwdSm90ILi2EN4cute5tupleIJNS5_1CILi1EEES8_S8_EEENS6_IJNS7_ILi128EEENS7_ILi96EEENS7_ILi192EEEEEELi128ENS_10bfloat16_tEfNS_4arch4Sm90ELb0ELb1ELb0ELb0ELb0ELb0ELb0ELb1ELb1ELb0ELb0ELb0EEENS1_21CollectiveEpilogueFwdINS6_IJSA_SA_SB_EEES9_SE_SG_Li256ELb0ELb0ELb0ELb0EEENS1_30DynamicPersistentTileSchedulerILi256ELi32ELb0ELb0ELb1EEEEEEEEEvNT_6ParamsE --------------------------
	.section	.nv.info._ZN7cutlass13device_kernelIN5flash11enable_sm90INS1_16FlashAttnFwdSm90INS1_25CollectiveMainloopFwdSm90ILi2EN4cute5tupleIJNS5_1CILi1EEES8_S8_EEENS6_IJNS7_ILi128EEENS7_ILi96EEENS7_ILi192EEEEEELi128ENS_10bfloat16_tEfNS_4arch4Sm90ELb0ELb1ELb0ELb0ELb0ELb0ELb0ELb1ELb1ELb0ELb0ELb0EEENS1_21CollectiveEpilogueFwdINS6_IJSA_SA_SB_EEES9_SE_SG_Li256ELb0ELb0ELb0ELb0EEENS1_30DynamicPersistentTileSchedulerILi256ELi32ELb0ELb0ELb1EEEEEEEEEvNT_6ParamsE,"",@"SHT_CUDA_INFO"
	.sectionflags	@""
	.align	4


	//----- nvinfo : EIATTR_CUDA_API_VERSION
	.align		4
        /*0000*/ 	.byte	0x04, 0x37
        /*0002*/ 	.short	(.L_120 - .L_119)
.L_119:
        /*0004*/ 	.word	0x00000082


	//----- nvinfo : EIATTR_KPARAM_INFO
	.align		4
.L_120:
        /*0008*/ 	.byte	0x04, 0x17
        /*000a*/ 	.short	(.L_122 - .L_121)
.L_121:
        /*000c*/ 	.word	0x00000000
        /*0010*/ 	.short	0x0000
        /*0012*/ 	.short	0x0000
        /*0014*/ 	.byte	0x00, 0xf0, 0x01, 0x2e


	//----- nvinfo : EIATTR_SPARSE_MMA_MASK
	.align		4
.L_122:
        /*0018*/ 	.byte	0x03, 0x50
        /*001a*/ 	.short	0x0000


	//----- nvinfo : EIATTR_MAXREG_COUNT
	.align		4
        /*001c*/ 	.byte	0x03, 0x1b
        /*001e*/ 	.short	0x00a8


	//----- nvinfo : EIATTR_MERCURY_ISA_VERSION
	.align		4
        /*0020*/ 	.byte	0x03, 0x5f
        /*0022*/ 	.short	0x0101


	//----- nvinfo : EIATTR_VRC_CTA_INIT_COUNT
	.align		4
        /*0024*/ 	.byte	0x02, 0x4a
	.zero		1
	.zero		1


	//----- nvinfo : EIATTR_EXIT_INSTR_OFFSETS
	.align		4
        /*0028*/ 	.byte	0x04, 0x1c
        /*002a*/ 	.short	(.L_124 - .L_123)


	//   ....[0]....
.L_123:
        /*002c*/ 	.word	0x00000010


	//----- nvinfo : EIATTR_MAX_THREADS
	.align		4
.L_124:
        /*0030*/ 	.byte	0x04, 0x05
        /*0032*/ 	.short	(.L_126 - .L_125)
.L_125:
        /*0034*/ 	.word	0x00000180
        /*0038*/ 	.word	0x00000001
        /*003c*/ 	.word	0x00000001


	//----- nvinfo : EIATTR_CBANK_PARAM_SIZE
	.align		4
.L_126:
        /*0040*/ 	.byte	0x03, 0x19
        /*0042*/ 	.short	0x0b80


	//----- nvinfo : EIATTR_PARAM_CBANK
	.align		4
        /*0044*/ 	.byte	0x04, 0x0a
        /*0046*/ 	.short	(.L_128 - .L_127)
	.align		4
.L_127:
        /*0048*/ 	.word	index@(.nv.constant0._ZN7cutlass13device_kernelIN5flash11enable_sm90INS1_16FlashAttnFwdSm90INS1_25CollectiveMainloopFwdSm90ILi2EN4cute5tupleIJNS5_1CILi1EEES8_S8_EEENS6_IJNS7_ILi128EEENS7_ILi96EEENS7_ILi192EEEEEELi128ENS_10bfloat16_tEfNS_4arch4Sm90ELb0ELb1ELb0ELb0ELb0ELb0ELb0ELb1ELb1ELb0ELb0ELb0EEENS1_21CollectiveEpilogueFwdINS6_IJSA_SA_SB_EEES9_SE_SG_Li256ELb0ELb0ELb0ELb0EEENS1_30DynamicPersistentTileSchedulerILi256ELi32ELb0ELb0ELb1EEEEEEEEEvNT_6ParamsE)
        /*004c*/ 	.short	0x0380
        /*004e*/ 	.short	0x0b80


	//----- nvinfo : EIATTR_SW_WAR
	.align		4
.L_128:
        /*0050*/ 	.byte	0x04, 0x36
        /*0052*/ 	.short	(.L_130 - .L_129)
.L_129:
        /*0054*/ 	.word	0x00000008
.L_130:


//--------------------- .nv.info._ZN7cutlass13device_kernelIN5flash11enable_sm90INS1_16FlashAttnFwdSm90INS1_25CollectiveMainloopFwdSm90ILi2EN4cute5tupleIJNS5_1CILi1EEES8_S8_EEENS6_IJNS7_ILi128EEENS7_ILi96EEENS7_ILi192EEEEEELi128ENS_10bfloat16_tEfNS_4arch4Sm90ELb0ELb1ELb0ELb1ELb0ELb0ELb0ELb1ELb1ELb0ELb0ELb0EEENS1_21CollectiveEpilogueFwdINS6_IJSA_SA_SB_EEES9_SE_SG_Li256ELb1ELb0ELb0ELb0EEENS1_36VarlenDynamicPersistentTileSchedulerILi128ELi96ELi256ELi32ELb0ELb0ELb1ELb1ELb0ELb1EEEEEEEEEvNT_6ParamsE --------------------------
	.section	.nv.info._ZN7cutlass13device_kernelIN5flash11enable_sm90INS1_16FlashAttnFwdSm90INS1_25CollectiveMainloopFwdSm90ILi2EN4cute5tupleIJNS5_1CILi1EEES8_S8_EEENS6_IJNS7_ILi128EEENS7_ILi96EEENS7_ILi192EEEEEELi128ENS_10bfloat16_tEfNS_4arch4Sm90ELb0ELb1ELb0ELb1ELb0ELb0ELb0ELb1ELb1ELb0ELb0ELb0EEENS1_21CollectiveEpilogueFwdINS6_IJSA_SA_SB_EEES9_SE_SG_Li256ELb1ELb0ELb0ELb0EEENS1_36VarlenDynamicPersistentTileSchedulerILi128ELi96ELi256ELi32ELb0ELb0ELb1ELb1ELb0ELb1EEEEEEEEEvNT_6ParamsE,"",@"SHT_CUDA_INFO"
	.sectionflags	@""
	.align	4


	//----- nvinfo : EIATTR_CUDA_API_VERSION
	.align		4
        /*0000*/ 	.byte	0x04, 0x37
        /*0002*/ 	.short	(.L_132 - .L_131)
.L_131:
        /*0004*/ 	.word	0x00000082


	//----- nvinfo : EIATTR_KPARAM_INFO
	.align		4
.L_132:
        /*0008*/ 	.byte	0x04, 0x17
        /*000a*/ 	.short	(.L_134 - .L_133)
.L_133:
        /*000c*/ 	.word	0x00000000
        /*0010*/ 	.short	0x0000
        /*0012*/ 	.short	0x0000
        /*0014*/ 	.byte	0x00, 0xf0, 0x01, 0x28


	//----- nvinfo : EIATTR_SPARSE_MMA_MASK
	.align		4
.L_134:
        /*0018*/ 	.byte	0x03, 0x50
        /*001a*/ 	.short	0x0000


	//----- nvinfo : EIATTR_MAXREG_COUNT
	.align		4
        /*001c*/ 	.byte	0x03, 0x1b
        /*001e*/ 	.short	0x00a8


	//----- nvinfo : EIATTR_MERCURY_ISA_VERSION
	.align		4
        /*0020*/ 	.byte	0x03, 0x5f
        /*0022*/ 	.short	0x0101


	//----- nvinfo : EIATTR_VRC_CTA_INIT_COUNT
	.align		4
        /*0024*/ 	.byte	0x02, 0x4a
	.zero		1
	.zero		1


	//----- nvinfo : EIATTR_EXIT_INSTR_OFFSETS
	.align		4
        /*0028*/ 	.byte	0x04, 0x1c
        /*002a*/ 	.short	(.L_136 - .L_135)


	//   ....[0]....
.L_135:
        /*002c*/ 	.word	0x00000010


	//----- nvinfo : EIATTR_MAX_THREADS
	.align		4
.L_136:
        /*0030*/ 	.byte	0x04, 0x05
        /*0032*/ 	.short	(.L_138 - .L_137)
.L_137:
        /*0034*/ 	.word	0x00000180
        /*0038*/ 	.word	0x00000001
        /*003c*/ 	.word	0x00000001


	//----- nvinfo : EIATTR_CBANK_PARAM_SIZE
	.align		4
.L_138:
        /*0040*/ 	.byte	0x03, 0x19
        /*0042*/ 	.short	0x0a00


	//----- nvinfo : EIATTR_PARAM_CBANK
	.align		4
        /*0044*/ 	.byte	0x04, 0x0a
        /*0046*/ 	.short	(.L_140 - .L_139)
	.align		4
.L_139:
        /*0048*/ 	.word	index@(.nv.constant0._ZN7cutlass13device_kernelIN5flash11enable_sm90INS1_16FlashAttnFwdSm90INS1_25CollectiveMainloopFwdSm90ILi2EN4cute5tupleIJNS5_1CILi1EEES8_S8_EEENS6_IJNS7_ILi128EEENS7_ILi96EEENS7_ILi192EEEEEELi128ENS_10bfloat16_tEfNS_4arch4Sm90ELb0ELb1ELb0ELb1ELb0ELb0ELb0ELb1ELb1ELb0ELb0ELb0EEENS1_21CollectiveEpilogueFwdINS6_IJSA_SA_SB_EEES9_SE_SG_Li256ELb1ELb0ELb0ELb0EEENS1_36VarlenDynamicPersistentTileSchedulerILi128ELi96ELi256ELi32ELb0ELb0ELb1ELb1ELb0ELb1EEEEEEEEEvNT_6ParamsE)
        /*004c*/ 	.short	0x0380
        /*004e*/ 	.short	0x0a00


	//----- nvinfo : EIATTR_SW_WAR
	.align		4
.L_140:
        /*0050*/ 	.byte	0x04, 0x36
        /*0052*/ 	.short	(.L_142 - .L_141)
.L_141:
        /*0054*/ 	.word	0x00000008
.L_142:


//--------------------- .nv.info._ZN7cutlass13device_kernelIN5flash11enable_sm90INS1_16FlashAttnFwdSm90INS1_25CollectiveMainloopFwdSm90ILi2EN4cute5tupleIJNS5_1CILi1EEES8_S8_EEENS6_IJNS7_ILi128EEENS7_ILi96EEENS7_ILi192EEEEEELi128ENS_10bfloat16_tEfNS_4arch4Sm90ELb0ELb1ELb0ELb1ELb0ELb1ELb0ELb1ELb1ELb0ELb0ELb0EEENS1_21CollectiveEpilogueFwdINS6_IJSA_SA_SB_EEES9_SE_SG_Li256ELb1ELb0ELb0ELb0EEENS1_36VarlenDynamicPersistentTileSchedulerILi128ELi96ELi256ELi32ELb0ELb0ELb1ELb1ELb0ELb1EEEEEEEEEvNT_6ParamsE --------------------------
	.section	.nv.info._ZN7cutlass13device_kernelIN5flash11enable_sm90INS1_16FlashAttnFwdSm90INS1_25CollectiveMainloopFwdSm90ILi2EN4cute5tupleIJNS5_1CILi1EEES8_S8_EEENS6_IJNS7_ILi128EEENS7_ILi96EEENS7_ILi192EEEEEELi128ENS_10bfloat16_tEfNS_4arch4Sm90ELb0ELb1ELb0ELb1ELb0ELb1ELb0ELb1ELb1ELb0ELb0ELb0EEENS1_21CollectiveEpilogueFwdINS6_IJSA_SA_SB_EEES9_SE_SG_Li256ELb1ELb0ELb0ELb0EEENS1_36VarlenDynamicPersistentTileSchedulerILi128ELi96ELi256ELi32ELb0ELb0ELb1ELb1ELb0ELb1EEEEEEEEEvNT_6ParamsE,"",@"SHT_CUDA_INFO"
	.sectionflags	@""
	.align	4


	//----- nvinfo : EIATTR_CUDA_API_VERSION
	.align		4
        /*0000*/ 	.byte	0x04, 0x37
        /*0002*/ 	.short	(.L_144 - .L_143)
.L_143:
        /*0004*/ 	.word	0x00000082


	//----- nvinfo : EIATTR_KPARAM_INFO
	.align		4
.L_144:
        /*0008*/ 	.byte	0x04, 0x17
        /*000a*/ 	.short	(.L_146 - .L_145)
.L_145:
        /*000c*/ 	.word	0x00000000
        /*0010*/ 	.short	0x0000
        /*0012*/ 	.short	0x0000
        /*0014*/ 	.byte	0x00, 0xf0, 0x01, 0x28


	//----- nvinfo : EIATTR_SPARSE_MMA_MASK
	.align		4
.L_146:
        /*0018*/ 	.byte	0x03, 0x50
        /*001a*/ 	.short	0x0000


	//----- nvinfo : EIATTR_MAXREG_COUNT
	.align		4
        /*001c*/ 	.byte	0x03, 0x1b
        /*001e*/ 	.short	0x00a8


	//----- nvinfo : EIATTR_MERCURY_ISA_VERSION
	.align		4
        /*0020*/ 	.byte	0x03, 0x5f
        /*0022*/ 	.short	0x0101


	//----- nvinfo : EIATTR_VRC_CTA_INIT_COUNT
	.align		4
        /*0024*/ 	.byte	0x02, 0x4a
	.zero		1
	.zero		1


	//----- nvinfo : EIATTR_EXIT_INSTR_OFFSETS
	.align		4
        /*0028*/ 	.byte	0x04, 0x1c
        /*002a*/ 	.short	(.L_148 - .L_147)


	//   ....[0]....
.L_147:
        /*002c*/ 	.word	0x00000010


	//----- nvinfo : EIATTR_MAX_THREADS
	.align		4
.L_148:
        /*0030*/ 	.byte	0x04, 0x05
        /*0032*/ 	.short	(.L_150 - .L_149)
.L_149:
        /*0034*/ 	.word	0x00000180
        /*0038*/ 	.word	0x00000001
        /*003c*/ 	.word	0x00000001


	//----- nvinfo : EIATTR_CBANK_PARAM_SIZE
	.align		4
.L_150:
        /*0040*/ 	.byte	0x03, 0x19
        /*0042*/ 	.short	0x0a00


	//----- nvinfo : EIATTR_PARAM_CBANK
	.align		4
        /*0044*/ 	.byte	0x04, 0x0a
        /*0046*/ 	.short	(.L_152 - .L_151)
	.align		4
.L_151:
        /*0048*/ 	.word	index@(.nv.constant0._ZN7cutlass13device_kernelIN5flash11enable_sm90INS1_16FlashAttnFwdSm90INS1_25CollectiveMainloopFwdSm90ILi2EN4cute5tupleIJNS5_1CILi1EEES8_S8_EEENS6_IJNS7_ILi128EEENS7_ILi96EEENS7_ILi192EEEEEELi128ENS_10bfloat16_tEfNS_4arch4Sm90ELb0ELb1ELb0ELb1ELb0ELb1ELb0ELb1ELb1ELb0ELb0ELb0EEENS1_21CollectiveEpilogueFwdINS6_IJSA_SA_SB_EEES9_SE_SG_Li256ELb1ELb0ELb0ELb0EEENS1_36VarlenDynamicPersistentTileSchedulerILi128ELi96ELi256ELi32ELb0ELb0ELb1ELb1ELb0ELb1EEEEEEEEEvNT_6ParamsE)
        /*004c*/ 	.short	0x0380
        /*004e*/ 	.short	0x0a00


	//----- nvinfo : EIATTR_SW_WAR
	.align		4
.L_152:
        /*0050*/ 	.byte	0x04, 0x36
        /*0052*/ 	.short	(.L_154 - .L_153)
.L_153:
        /*0054*/ 	.word	0x00000008
.L_154:


//--------------------- .nv.info._ZN7cutlass13device_kernelIN5flash11enable_sm90INS1_16FlashAttnFwdSm90INS1_25CollectiveMainloopFwdSm90ILi2EN4cute5tupleIJNS5_1CILi1EEES8_S8_EEENS6_IJNS7_ILi128EEESA_NS7_ILi192EEEEEELi128ENS_10bfloat16_tEfNS_4arch4Sm90ELb1ELb0ELb0ELb0ELb0ELb0ELb0ELb1ELb1ELb0ELb0ELb0EEENS1_21CollectiveEpilogueFwdINS6_IJSA_SA_SA_EEES9_SD_SF_Li256ELb0ELb0ELb0ELb0EEENS1_30DynamicPersistentTileSchedulerILi256ELi32ELb0ELb0ELb1EEEEEEEEEvNT_6ParamsE --------------------------
	.section	.nv.info._ZN7cutlass13device_kernelIN5flash11enable_sm90INS1_16FlashAttnFwdSm90INS1_25CollectiveMainloopFwdSm90ILi2EN4cute5tupleIJNS5_1CILi1EEES8_S8_EEENS6_IJNS7_ILi128EEESA_NS7_ILi192EEEEEELi128ENS_10bfloat16_tEfNS_4arch4Sm90ELb1ELb0ELb0ELb0ELb0ELb0ELb0ELb1ELb1ELb0ELb0ELb0EEENS1_21CollectiveEpilogueFwdINS6_IJSA_SA_SA_EEES9_SD_SF_Li256ELb0ELb0ELb0ELb0EEENS1_30DynamicPersistentTileSchedulerILi256ELi32ELb0ELb0ELb1EEEEEEEEEvNT_6ParamsE,"",@"SHT_CUDA_INFO"
	.sectionflags	@""
	.align	4


	//----- nvinfo : EIATTR_CUDA_API_VERSION
	.align		4
        /*0000*/ 	.byte	0x04, 0x37
        /*0002*/ 	.short	(.L_156 - .L_155)
.L_155:
        /*0004*/ 	.word	0x00000082


	//----- nvinfo : EIATTR_KPARAM_INFO
	.align		4
.L_156:
        /*0008*/ 	.byte	0x04, 0x17
        /*000a*/ 	.short	(.L_158 - .L_157)
.L_157:
        /*000c*/ 	.word	0x00000000
        /*0010*/ 	.short	0x0000
        /*0012*/ 	.short	0x0000
        /*0014*/ 	.byte	0x00, 0xf0, 0x01, 0x2e


	//----- nvinfo : EIATTR_SPARSE_MMA_MASK
	.align		4
.L_158:
        /*0018*/ 	.byte	0x03, 0x50
        /*001a*/ 	.short	0x0000


	//----- nvinfo : EIATTR_MAXREG_COUNT
	.align		4
        /*001c*/ 	.byte	0x03, 0x1b
        /*001e*/ 	.short	0x00a8


	//----- nvinfo : EIATTR_MERCURY_ISA_VERSION
	.align		4
        /*0020*/ 	.byte	0x03, 0x5f
        /*0022*/ 	.short	0x0101


	//----- nvinfo : EIATTR_VRC_CTA_INIT_COUNT
	.align		4
        /*0024*/ 	.byte	0x02, 0x4a
	.zero		1
	.zero		1


	//----- nvinfo : EIATTR_EXIT_INSTR_OFFSETS
	.align		4
        /*0028*/ 	.byte	0x04, 0x1c
        /*002a*/ 	.short	(.L_160 - .L_159)


	//   ....[0]....
.L_159:
        /*002c*/ 	.word	0x00000010


	//----- nvinfo : EIATTR_MAX_THREADS
	.align		4
.L_160:
        /*0030*/ 	.byte	0x04, 0x05
        /*0032*/ 	.short	(.L_162 - .L_161)
.L_161:
        /*0034*/ 	.word	0x00000180
        /*0038*/ 	.word	0x00000001
        /*003c*/ 	.word	0x00000001


	//----- nvinfo : EIATTR_CBANK_PARAM_SIZE
	.align		4
.L_162:
        /*0040*/ 	.byte	0x03, 0x19
        /*0042*/ 	.short	0x0b80


	//----- nvinfo : EIATTR_PARAM_CBANK
	.align		4
        /*0044*/ 	.byte	0x04, 0x0a
        /*0046*/ 	.short	(.L_164 - .L_163)
	.align		4
.L_163:
        /*0048*/ 	.word	index@(.nv.constant0._ZN7cutlass13device_kernelIN5flash11enable_sm90INS1_16FlashAttnFwdSm90INS1_25CollectiveMainloopFwdSm90ILi2EN4cute5tupleIJNS5_1CILi1EEES8_S8_EEENS6_IJNS7_ILi128EEESA_NS7_ILi192EEEEEELi128ENS_10bfloat16_tEfNS_4arch4Sm90ELb1ELb0ELb0ELb0ELb0ELb0ELb0ELb1ELb1ELb0ELb0ELb0EEENS1_21CollectiveEpilogueFwdINS6_IJSA_SA_SA_EEES9_SD_SF_Li256ELb0ELb0ELb0ELb0EEENS1_30DynamicPersistentTileSchedulerILi256ELi32ELb0ELb0ELb1EEEEEEEEEvNT_6ParamsE)
        /*004c*/ 	.short	0x0380
        /*004e*/ 	.short	0x0b80


	//----- nvinfo : EIATTR_SW_WAR
	.align		4
.L_164:
        /*0050*/ 	.byte	0x04, 0x36
        /*0052*/ 	.short	(.L_166 - .L_165)
.L_165:
        /*0054*/ 	.word	0x00000008
.L_166:


//--------------------- .nv.info._ZN7cutlass13device_kernelIN5flash11enable_sm90INS1_16FlashAttnFwdSm90INS1_25CollectiveMainloopFwdSm90ILi2EN4cute5tupleIJNS5_1CILi1EEES8_S8_EEENS6_IJNS7_ILi128EEESA_NS7_ILi192EEEEEELi128ENS_10bfloat16_tEfNS_4arch4Sm90ELb1ELb0ELb0ELb1ELb0ELb0ELb0ELb1ELb1ELb0ELb0ELb0EEENS1_21CollectiveEpilogueFwdINS6_IJSA_SA_SA_EEES9_SD_SF_Li256ELb1ELb0ELb0ELb0EEENS1_36VarlenDynamicPersistentTileSchedulerILi128ELi128ELi256ELi32ELb0ELb0ELb1ELb1ELb1ELb1EEEEEEEEEvNT_6ParamsE --------------------------
	.section	.nv.info._ZN7cutlass13device_kernelIN5flash11enable_sm90INS1_16FlashAttnFwdSm90INS1_25CollectiveMainloopFwdSm90ILi2EN4cute5tupleIJNS5_1CILi1EEES8_S8_EEENS6_IJNS7_ILi128EEESA_NS7_ILi192EEEEEELi128ENS_10bfloat16_tEfNS_4arch4Sm90ELb1ELb0ELb0ELb1ELb0ELb0ELb0ELb1ELb1ELb0ELb0ELb0EEENS1_21CollectiveEpilogueFwdINS6_IJSA_SA_SA_EEES9_SD_SF_Li256ELb1ELb0ELb0ELb0EEENS1_36VarlenDynamicPersistentTileSchedulerILi128ELi128ELi256ELi32ELb0ELb0ELb1ELb1ELb1ELb1EEEEEEEEEvNT_6ParamsE,"",@"SHT_CUDA_INFO"
	.sectionflags	@""
	.align	4


	//----- nvinfo : EIATTR_CUDA_API_VERSION
	.align		4
        /*0000*/ 	.byte	0x04, 0x37
        /*0002*/ 	.short	(.L_168 - .L_167)
.L_167:
        /*0004*/ 	.word	0x00000082


	//----- nvinfo : EIATTR_KPARAM_INFO
	.align		4
.L_168:
        /*0008*/ 	.byte	0x04, 0x17
        /*000a*/ 	.short	(.L_170 - .L_169)
.L_169:
        /*000c*/ 	.word	0x00000000
        /*0010*/ 	.short	0x0000
        /*0012*/ 	.short	0x0000
        /*0014*/ 	.byte	0x00, 0xf0, 0x01, 0x28


	//----- nvinfo : EIATTR_SPARSE_MMA_MASK
	.align		4
.L_170:
        /*0018*/ 	.byte	0x03, 0x50
        /*001a*/ 	.short	0x0000


	//----- nvinfo : EIATTR_MAXREG_COUNT
	.align		4
        /*001c*/ 	.byte	0x03, 0x1b
        /*001e*/ 	.short	0x00a8


	//----- nvinfo : EIATTR_MERCURY_ISA_VERSION
	.align		4
        /*0020*/ 	.byte	0x03, 0x5f
        /*0022*/ 	.short	0x0101


	//----- nvinfo : EIATTR_VRC_CTA_INIT_COUNT
	.align		4
        /*0024*/ 	.byte	0x02, 0x4a
	.zero		1
	.zero		1


	//----- nvinfo : EIATTR_EXIT_INSTR_OFFSETS
	.align		4
        /*0028*/ 	.byte	0x04, 0x1c
        /*002a*/ 	.short	(.L_172 - .L_171)


	//   ....[0]....
.L_171:
        /*002c*/ 	.word	0x00000010


	//----- nvinfo : EIATTR_MAX_THREADS
	.align		4
.L_172:
        /*0030*/ 	.byte	0x04, 0x05
        /*0032*/ 	.short	(.L_174 - .L_173)
.L_173:
        /*0034*/ 	.word	0x00000180
        /*0038*/ 	.word	0x00000001
        /*003c*/ 	.word	0x00000001


	//----- nvinfo : EIATTR_CBANK_PARAM_SIZE
	.align		4
.L_174:
        /*0040*/ 	.byte	0x03, 0x19
        /*0042*/ 	.short	0x0a00


	//----- nvinfo : EIATTR_PARAM_CBANK
	.align		4
        /*0044*/ 	.byte	0x04, 0x0a
        /*0046*/ 	.short	(.L_176 - .L_175)
	.align		4
.L_175:
        /*0048*/ 	.word	index@(.nv.constant0._ZN7cutlass13device_kernelIN5flash11enable_sm90INS1_16FlashAttnFwdSm90INS1_25CollectiveMainloopFwdSm90ILi2EN4cute5tupleIJNS5_1CILi1EEES8_S8_EEENS6_IJNS7_ILi128EEESA_NS7_ILi192EEEEEELi128ENS_10bfloat16_tEfNS_4arch4Sm90ELb1ELb0ELb0ELb1ELb0ELb0ELb0ELb1ELb1ELb0ELb0ELb0EEENS1_21CollectiveEpilogueFwdINS6_IJSA_SA_SA_EEES9_SD_SF_Li256ELb1ELb0ELb0ELb0EEENS1_36VarlenDynamicPersistentTileSchedulerILi128ELi128ELi256ELi32ELb0ELb0ELb1ELb1ELb1ELb1EEEEEEEEEvNT_6ParamsE)
        /*004c*/ 	.short	0x0380
        /*004e*/ 	.short	0x0a00


	//----- nvinfo : EIATTR_SW_WAR
	.align		4
.L_176:
        /*0050*/ 	.byte	0x04, 0x36
        /*0052*/ 	.short	(.L_178 - .L_177)
.L_177:
        /*0054*/ 	.word	0x00000008
.L_178:


//--------------------- .nv.info._ZN7cutlass13device_kernelIN5flash11enable_sm90INS1_16FlashAttnFwdSm90INS1_25CollectiveMainloopFwdSm90ILi2EN4cute5tupleIJNS5_1CILi1EEES8_S8_EEENS6_IJNS7_ILi128EEESA_NS7_ILi192EEEEEELi128ENS_10bfloat16_tEfNS_4arch4Sm90ELb1ELb0ELb0ELb1ELb0ELb1ELb0ELb1ELb1ELb0ELb0ELb0EEENS1_21CollectiveEpilogueFwdINS6_IJSA_SA_SA_EEES9_SD_SF_Li256ELb1ELb0ELb0ELb0EEENS1_36VarlenDynamicPersistentTileSchedulerILi128ELi128ELi256ELi32ELb0ELb0ELb1ELb1ELb1ELb1EEEEEEEEEvNT_6ParamsE --------------------------
	.section	.nv.info._ZN7cutlass13device_kernelIN5flash11enable_sm90INS1_16FlashAttnFwdSm90INS1_25CollectiveMainloopFwdSm90ILi2EN4cute5tupleIJNS5_1CILi1EEES8_S8_EEENS6_IJNS7_ILi128EEESA_NS7_ILi192EEEEEELi128ENS_10bfloat16_tEfNS_4arch4Sm90ELb1ELb0ELb0ELb1ELb0ELb1ELb0ELb1ELb1ELb0ELb0ELb0EEENS1_21CollectiveEpilogueFwdINS6_IJSA_SA_SA_EEES9_SD_SF_Li256ELb1ELb0ELb0ELb0EEENS1_36VarlenDynamicPersistentTileSchedulerILi128ELi128ELi256ELi32ELb0ELb0ELb1ELb1ELb1ELb1EEEEEEEEEvNT_6ParamsE,"",@"SHT_CUDA_INFO"
	.sectionflags	@""
	.align	4


	//----- nvinfo : EIATTR_CUDA_API_VERSION
	.align		4
        /*0000*/ 	.byte	0x04, 0x37
        /*0002*/ 	.short	(.L_180 - .L_179)
.L_179:
        /*0004*/ 	.word	0x00000082


	//----- nvinfo : EIATTR_KPARAM_INFO
	.align		4
.L_180:
        /*0008*/ 	.byte	0x04, 0x17
        /*000a*/ 	.short	(.L_182 - .L_181)
.L_181:
        /*000c*/ 	.word	0x00000000
        /*0010*/ 	.short	0x0000
        /*0012*/ 	.short	0x0000
        /*0014*/ 	.byte	0x00, 0xf0, 0x01, 0x28


	//----- nvinfo : EIATTR_SPARSE_MMA_MASK
	.align		4
.L_182:
        /*0018*/ 	.byte	0x03, 0x50
        /*001a*/ 	.short	0x0000


	//----- nvinfo : EIATTR_MAXREG_COUNT
	.align		4
        /*001c*/ 	.byte	0x03, 0x1b
        /*001e*/ 	.short	0x00a8


	//----- nvinfo : EIATTR_MERCURY_ISA_VERSION
	.align		4
        /*0020*/ 	.byte	0x03, 0x5f
        /*0022*/ 	.short	0x0101


	//----- nvinfo : EIATTR_VRC_CTA_INIT_COUNT
	.align		4
        /*0024*/ 	.byte	0x02, 0x4a
	.zero		1
	.zero		1


	//----- nvinfo : EIATTR_EXIT_INSTR_OFFSETS
	.align		4
        /*0028*/ 	.byte	0x04, 0x1c
        /*002a*/ 	.short	(.L_184 - .L_183)


	//   ....[0]....
.L_183:
        /*002c*/ 	.word	0x00000010


	//----- nvinfo : EIATTR_MAX_THREADS
	.align		4
.L_184:
        /*0030*/ 	.byte	0x04, 0x05
        /*0032*/ 	.short	(.L_186 - .L_185)
.L_185:
        /*0034*/ 	.word	0x00000180
        /*0038*/ 	.word	0x00000001
        /*003c*/ 	.word	0x00000001


	//----- nvinfo : EIATTR_CBANK_PARAM_SIZE
	.align		4
.L_186:
        /*0040*/ 	.byte	0x03, 0x19
        /*0042*/ 	.short	0x0a00


	//----- nvinfo : EIATTR_PARAM_CBANK
	.align		4
        /*0044*/ 	.byte	0x04, 0x0a
        /*0046*/ 	.short	(.L_188 - .L_187)
	.align		4
.L_187:
        /*0048*/ 	.word	index@(.nv.constant0._ZN7cutlass13device_kernelIN5flash11enable_sm90INS1_16FlashAttnFwdSm90INS1_25CollectiveMainloopFwdSm90ILi2EN4cute5tupleIJNS5_1CILi1EEES8_S8_EEENS6_IJNS7_ILi128EEESA_NS7_ILi192EEEEEELi128ENS_10bfloat16_tEfNS_4arch4Sm90ELb1ELb0ELb0ELb1ELb0ELb1ELb0ELb1ELb1ELb0ELb0ELb0EEENS1_21CollectiveEpilogueFwdINS6_IJSA_SA_SA_EEES9_SD_SF_Li256ELb1ELb0ELb0ELb0EEENS1_36VarlenDynamicPersistentTileSchedulerILi128ELi128ELi256ELi32ELb0ELb0ELb1ELb1ELb1ELb1EEEEEEEEEvNT_6ParamsE)
        /*004c*/ 	.short	0x0380
        /*004e*/ 	.short	0x0a00


	//----- nvinfo : EIATTR_SW_WAR
	.align		4
.L_188:
        /*0050*/ 	.byte	0x04, 0x36
        /*0052*/ 	.short	(.L_190 - .L_189)
.L_189:
        /*0054*/ 	.word	0x00000008
.L_190:


//--------------------- .nv.callgraph             --------------------------
	.section	.nv.callgraph,"",@"SHT_CUDA_CALLGRAPH"
	.align	4
	.sectionentsize	8
	.align		4
        /*0000*/ 	.word	0x00000000
	.align		4
        /*0004*/ 	.word	0xffffffff
	.align		4
        /*0008*/ 	.word	0x00000000
	.align		4
        /*000c*/ 	.word	0xfffffffe
	.align		4
        /*0010*/ 	.word	0x00000000
	.align		4
        /*0014*/ 	.word	0xfffffffd
	.align		4
        /*0018*/ 	.word	0x00000000
	.align		4
        /*001c*/ 	.word	0xfffffffc


//--------------------- .nv.constant4             --------------------------
	.section	.nv.constant4,"a",@progbits
	.align	8
	.align		8
.nv.constant4:
        /*0000*/ 	.dword	_ZN70_INTERNAL_0df01427_34_flash_fwd_hdim192_128_bf16_sm90_cu_f3e6f9ee_30934cuda3std3__45__cpo5beginE
	.align		8
        /*0008*/ 	.dword	_ZN70_INTERNAL_0df01427_34_flash_fwd_hdim192_128_bf16_sm90_cu_f3e6f9ee_30934cuda3std3__45__cpo3endE
	.align		8
        /*0010*/ 	.dword	_ZN70_INTERNAL_0df01427_34_flash_fwd_hdim192_128_bf16_sm90_cu_f3e6f9ee_30934cuda3std3__45__cpo6cbeginE
	.align		8
        /*0018*/ 	.dword	_ZN70_INTERNAL_0df01427_34_flash_fwd_hdim192_128_bf16_sm90_cu_f3e6f9ee_30934cuda3std3__45__cpo4cendE
	.align		8
        /*0020*/ 	.dword	_ZN70_INTERNAL_0df01427_34_flash_fwd_hdim192_128_bf16_sm90_cu_f3e6f9ee_30934cuda3std3__472_GLOBAL__N__0df01427_34_flash_fwd_hdim192_128_bf16_sm90_cu_f3e6f9ee_30936ignoreE
	.align		8
        /*0028*/ 	.dword	_ZN70_INTERNAL_0df01427_34_flash_fwd_hdim192_128_bf16_sm90_cu_f3e6f9ee_30934cuda3std3__419piecewise_constructE
	.align		8
        /*0030*/ 	.dword	_ZN70_INTERNAL_0df01427_34_flash_fwd_hdim192_128_bf16_sm90_cu_f3e6f9ee_30934cuda3std3__48in_placeE
	.align		8
        /*0038*/ 	.dword	_ZN70_INTERNAL_0df01427_34_flash_fwd_hdim192_128_bf16_sm90_cu_f3e6f9ee_30934cuda3std6ranges3__45__cpo4swapE
	.align		8
        /*0040*/ 	.dword	_ZN70_INTERNAL_0df01427_34_flash_fwd_hdim192_128_bf16_sm90_cu_f3e6f9ee_30934cuda3std6ranges3__45__cpo9iter_moveE
	.align		8
        /*0048*/ 	.dword	_ZN70_INTERNAL_0df01427_34_flash_fwd_hdim192_128_bf16_sm90_cu_f3e6f9ee_30934cute7productE
	.align		8
        /*0050*/ 	.dword	_ZN70_INTERNAL_0df01427_34_flash_fwd_hdim192_128_bf16_sm90_cu_f3e6f9ee_30934cute1_E


//--------------------- .text._ZN7cutlass13device_kernelIN5flash11enable_sm90INS1_16FlashAttnFwdSm90INS1_25CollectiveMainloopFwdSm90ILi2EN4cute5tupleIJNS5_1CILi1EEES8_S8_EEENS6_IJNS7_ILi128EEESA_NS7_ILi192EEEEEELi128ENS_10bfloat16_tEfNS_4arch4Sm90ELb0ELb0ELb0ELb0ELb0ELb0ELb0ELb1ELb1ELb0ELb0ELb0EEENS1_21CollectiveEpilogueFwdINS6_IJSA_SA_SA_EEES9_SD_SF_Li256ELb0ELb0ELb0ELb0EEENS1_29StaticPersistentTileSchedulerILb0EEEEEEEEEvNT_6ParamsE --------------------------
	.section	.text._ZN7cutlass13device_kernelIN5flash11enable_sm90INS1_16FlashAttnFwdSm90INS1_25CollectiveMainloopFwdSm90ILi2EN4cute5tupleIJNS5_1CILi1EEES8_S8_EEENS6_IJNS7_ILi128EEESA_NS7_ILi192EEEEEELi128ENS_10bfloat16_tEfNS_4arch4Sm90ELb0ELb0ELb0ELb0ELb0ELb0ELb0ELb1ELb1ELb0ELb0ELb0EEENS1_21CollectiveEpilogueFwdINS6_IJSA_SA_SA_EEES9_SD_SF_Li256ELb0ELb0ELb0ELb0EEENS1_29StaticPersistentTileSchedulerILb0EEEEEEEEEvNT_6ParamsE,"ax",@progbits
	.align	128
.text._ZN7cutlass13device_kernelIN5flash11enable_sm90INS1_16FlashAttnFwdSm90INS1_25CollectiveMainloopFwdSm90ILi2EN4cute5tupleIJNS5_1CILi1EEES8_S8_EEENS6_IJNS7_ILi128EEESA_NS7_ILi192EEEEEELi128ENS_10bfloat16_tEfNS_4arch4Sm90ELb0ELb0ELb0ELb0ELb0ELb0ELb0ELb1ELb1ELb0ELb0ELb0EEENS1_21CollectiveEpilogueFwdINS6_IJSA_SA_SA_EEES9_SD_SF_Li256ELb0ELb0ELb0ELb0EEENS1_29StaticPersistentTileSchedulerILb0EEEEEEEEEvNT_6ParamsE:
        .type           _ZN7cutlass13device_kernelIN5flash11enable_sm90INS1_16FlashAttnFwdSm90INS1_25CollectiveMainloopFwdSm90ILi2EN4cute5tupleIJNS5_1CILi1EEES8_S8_EEENS6_IJNS7_ILi128EEESA_NS7_ILi192EEEEEELi128ENS_10bfloat16_tEfNS_4arch4Sm90ELb0ELb0ELb0ELb0ELb0ELb0ELb0ELb1ELb1ELb0ELb0ELb0EEENS1_21CollectiveEpilogueFwdINS6_IJSA_SA_SA_EEES9_SD_SF_Li256ELb0ELb0ELb0ELb0EEENS1_29StaticPersistentTileSchedulerILb0EEEEEEEEEvNT_6ParamsE,@function
        .size           _ZN7cutlass13device_kernelIN5flash11enable_sm90INS1_16FlashAttnFwdSm90INS1_25CollectiveMainloopFwdSm90ILi2EN4cute5tupleIJNS5_1CILi1EEES8_S8_EEENS6_IJNS7_ILi128EEESA_NS7_ILi192EEEEEELi128ENS_10bfloat16_tEfNS_4arch4Sm90ELb0ELb0ELb0ELb0ELb0ELb0ELb0ELb1ELb1ELb0ELb0ELb0EEENS1_21CollectiveEpilogueFwdINS6_IJSA_SA_SA_EEES9_SD_SF_Li256ELb0ELb0ELb0ELb0EEENS1_29StaticPersistentTileSchedulerILb0EEEEEEEEEvNT_6ParamsE,(.L_x_10 - _ZN7cutlass13device_kernelIN5flash11enable_sm90INS1_16FlashAttnFwdSm90INS1_25CollectiveMainloopFwdSm90ILi2EN4cute5tupleIJNS5_1CILi1EEES8_S8_EEENS6_IJNS7_ILi128EEESA_NS7_ILi192EEEEEELi128ENS_10bfloat16_tEfNS_4arch4Sm90ELb0ELb0ELb0ELb0ELb0ELb0ELb0ELb1ELb1ELb0ELb0ELb0EEENS1_21CollectiveEpilogueFwdINS6_IJSA_SA_SA_EEES9_SD_SF_Li256ELb0ELb0ELb0ELb0EEENS1_29StaticPersistentTileSchedulerILb0EEEEEEEEEvNT_6ParamsE)
        .other          _ZN7cutlass13device_kernelIN5flash11enable_sm90INS1_16FlashAttnFwdSm90INS1_25CollectiveMainloopFwdSm90ILi2EN4cute5tupleIJNS5_1CILi1EEES8_S8_EEENS6_IJNS7_ILi128EEESA_NS7_ILi192EEEEEELi128ENS_10bfloat16_tEfNS_4arch4Sm90ELb0ELb0ELb0ELb0ELb0ELb0ELb0ELb1ELb1ELb0ELb0ELb0EEENS1_21CollectiveEpilogueFwdINS6_IJSA_SA_SA_EEES9_SD_SF_Li256ELb0ELb0ELb0ELb0EEENS1_29StaticPersistentTileSchedulerILb0EEEEEEEEEvNT_6ParamsE,@"STO_CUDA_ENTRY STV_DEFAULT"
_ZN7cutlass13device_kernelIN5flash11enable_sm90INS1_16FlashAttnFwdSm90INS1_25CollectiveMainloopFwdSm90ILi2EN4cute5tupleIJNS5_1CILi1EEES8_S8_EEENS6_IJNS7_ILi128EEESA_NS7_ILi192EEEEEELi128ENS_10bfloat16_tEfNS_4arch4Sm90ELb0ELb0ELb0ELb0ELb0ELb0ELb0ELb1ELb1ELb0ELb0ELb0EEENS1_21CollectiveEpilogueFwdINS6_IJSA_SA_SA_EEES9_SD_SF_Li256ELb0ELb0ELb0ELb0EEENS1_29StaticPersistentTileSchedulerILb0EEEEEEEEEvNT_6ParamsE:
[----:B------:R-:W-:Y:S01]  /*0000*/  LDC R1, c[0x0][0x37c] ;  /* 0x0000df00ff017b82 */ /* 0x000fe20000000800 */
[----:B------:R-:W-:Y:S05]  /*0010*/  EXIT ;  /* 0x000000000000794d */ /* 0x000fea0003800000 */
.L_x_0:
[----:B------:R-:W-:-:S00]  /*0020*/  BRA `(.L_x_0) ;  /* 0xfffffffc00fc7947 */ /* 0x000fc0000383ffff */
[----:B------:R-:W-:-:S00]  /*0030*/  NOP ;  /* 0x0000000000007918 */ /* 0x000fc00000000000 */
        /* <DEDUP_REMOVED lines=12> */
.L_x_10:


//--------------------- .text._ZN7cutlass13device_kernelIN5flash11enable_sm90INS1_16FlashAttnFwdSm90INS1_25CollectiveMainloopFwdSm90ILi2EN4cute5tupleIJNS5_1CILi2EEENS7_ILi1EEES9_EEENS6_IJNS7_ILi128EEESB_NS7_ILi192EEEEEELi128ENS_10bfloat16_tEfNS_4arch4Sm90ELb0ELb0ELb0ELb0ELb0ELb0ELb0ELb1ELb1ELb0ELb0ELb0EEENS1_21CollectiveEpilogueFwdINS6_IJSB_SB_SB_EEESA_SE_SG_Li256ELb0ELb0ELb0ELb0EEENS1_29StaticPersistentTileSchedulerILb0EEEEEEEEEvNT_6ParamsE --------------------------
	.section	.text._ZN7cutlass13device_kernelIN5flash11enable_sm90INS1_16FlashAttnFwdSm90INS1_25CollectiveMainloopFwdSm90ILi2EN4cute5tupleIJNS5_1CILi2EEENS7_ILi1EEES9_EEENS6_IJNS7_ILi128EEESB_NS7_ILi192EEEEEELi128ENS_10bfloat16_tEfNS_4arch4Sm90ELb0ELb0ELb0ELb0ELb0ELb0ELb0ELb1ELb1ELb0ELb0ELb0EEENS1_21CollectiveEpilogueFwdINS6_IJSB_SB_SB_EEESA_SE_SG_Li256ELb0ELb0ELb0ELb0EEENS1_29StaticPersistentTileSchedulerILb0EEEEEEEEEvNT_6ParamsE,"ax",@progbits
	.align	128
.text._ZN7cutlass13device_kernelIN5flash11enable_sm90INS1_16FlashAttnFwdSm90INS1_25CollectiveMainloopFwdSm90ILi2EN4cute5tupleIJNS5_1CILi2EEENS7_ILi1EEES9_EEENS6_IJNS7_ILi128EEESB_NS7_ILi192EEEEEELi128ENS_10bfloat16_tEfNS_4arch4Sm90ELb0ELb0ELb0ELb0ELb0ELb0ELb0ELb1ELb1ELb0ELb0ELb0EEENS1_21CollectiveEpilogueFwdINS6_IJSB_SB_SB_EEESA_SE_SG_Li256ELb0ELb0ELb0ELb0EEENS1_29StaticPersistentTileSchedulerILb0EEEEEEEEEvNT_6ParamsE:
        .type           _ZN7cutlass13device_kernelIN5flash11enable_sm90INS1_16FlashAttnFwdSm90INS1_25CollectiveMainloopFwdSm90ILi2EN4cute5tupleIJNS5_1CILi2EEENS7_ILi1EEES9_EEENS6_IJNS7_ILi128EEESB_NS7_ILi192EEEEEELi128ENS_10bfloat16_tEfNS_4arch4Sm90ELb0ELb0ELb0ELb0ELb0ELb0ELb0ELb1ELb1ELb0ELb0ELb0EEENS1_21CollectiveEpilogueFwdINS6_IJSB_SB_SB_EEESA_SE_SG_Li256ELb0ELb0ELb0ELb0EEENS1_29StaticPersistentTileSchedulerILb0EEEEEEEEEvNT_6ParamsE,@function
        .size           _ZN7cutlass13device_kernelIN5flash11enable_sm90INS1_16FlashAttnFwdSm90INS1_25CollectiveMainloopFwdSm90ILi2EN4cute5tupleIJNS5_1CILi2EEENS7_ILi1EEES9_EEENS6_IJNS7_ILi128EEESB_NS7_ILi192EEEEEELi128ENS_10bfloat16_tEfNS_4arch4Sm90ELb0ELb0ELb0ELb0ELb0ELb0ELb0ELb1ELb1ELb0ELb0ELb0EEENS1_21CollectiveEpilogueFwdINS6_IJSB_SB_SB_EEESA_SE_SG_Li256ELb0ELb0ELb0ELb0EEENS1_29StaticPersistentTileSchedulerILb0EEEEEEEEEvNT_6ParamsE,(.L_x_11 - _ZN7cutlass13device_kernelIN5flash11enable_sm90INS1_16FlashAttnFwdSm90INS1_25CollectiveMainloopFwdSm90ILi2EN4cute5tupleIJNS5_1CILi2EEENS7_ILi1EEES9_EEENS6_IJNS7_ILi128EEESB_NS7_ILi192EEEEEELi128ENS_10bfloat16_tEfNS_4arch4Sm90ELb0ELb0ELb0ELb0ELb0ELb0ELb0ELb1ELb1ELb0ELb0ELb0EEENS1_21CollectiveEpilogueFwdINS6_IJSB_SB_SB_EEESA_SE_SG_Li256ELb0ELb0ELb0ELb0EEENS1_29StaticPersistentTileSchedulerILb0EEEEEEEEEvNT_6ParamsE)
        .other          _ZN7cutlass13device_kernelIN5flash11enable_sm90INS1_16FlashAttnFwdSm90INS1_25CollectiveMainloopFwdSm90ILi2EN4cute5tupleIJNS5_1CILi2EEENS7_ILi1EEES9_EEENS6_IJNS7_ILi128EEESB_NS7_ILi192EEEEEELi128ENS_10bfloat16_tEfNS_4arch4Sm90ELb0ELb0ELb0ELb0ELb0ELb0ELb0ELb1ELb1ELb0ELb0ELb0EEENS1_21CollectiveEpilogueFwdINS6_IJSB_SB_SB_EEESA_SE_SG_Li256ELb0ELb0ELb0ELb0EEENS1_29StaticPersistentTileSchedulerILb0EEEEEEEEEvNT_6ParamsE,@"STO_CUDA_ENTRY STV_DEFAULT"
_ZN7cutlass13device_kernelIN5flash11enable_sm90INS1_16FlashAttnFwdSm90INS1_25CollectiveMainloopFwdSm90ILi2EN4cute5tupleIJNS5_1CILi2EEENS7_ILi1EEES9_EEENS6_IJNS7_ILi128EEESB_NS7_ILi192EEEEEELi128ENS_10bfloat16_tEfNS_4arch4Sm90ELb0ELb0ELb0ELb0ELb0ELb0ELb0ELb1ELb1ELb0ELb0ELb0EEENS1_21CollectiveEpilogueFwdINS6_IJSB_SB_SB_EEESA_SE_SG_Li256ELb0ELb0ELb0ELb0EEENS1_29StaticPersistentTileSchedulerILb0EEEEEEEEEvNT_6ParamsE:
[----:B------:R-:W-:Y:S01]  /*0000*/  LDC R1, c[0x0][0x37c] ;  /* 0x0000df00ff017b82 */ /* 0x000fe20000000800 */
[----:B------:R-:W-:Y:S05]  /*0010*/  EXIT ;  /* 0x000000000000794d */ /* 0x000fea0003800000 */
.L_x_1:
        /* <DEDUP_REMOVED lines=14> */
.L_x_11:


//--------------------- .text._ZN7cutlass13device_kernelIN5flash11enable_sm90INS1_16FlashAttnFwdSm90INS1_25CollectiveMainloopFwdSm90ILi2EN4cute5tupleIJNS5_1CILi1EEES8_S8_EEENS6_IJNS7_ILi128EEESA_NS7_ILi192EEEEEELi128ENS_10bfloat16_tEfNS_4arch4Sm90ELb0ELb0ELb0ELb1ELb0ELb0ELb0ELb1ELb1ELb0ELb0ELb0EEENS1_21CollectiveEpilogueFwdINS6_IJSA_SA_SA_EEES9_SD_SF_Li256ELb1ELb0ELb0ELb0EEENS1_36VarlenDynamicPersistentTileSchedulerILi128ELi128ELi256ELi32ELb0ELb0ELb1ELb0ELb1ELb1EEEEEEEEEvNT_6ParamsE --------------------------
	.section	.text._ZN7cutlass13device_kernelIN5flash11enable_sm90INS1_16FlashAttnFwdSm90INS1_25CollectiveMainloopFwdSm90ILi2EN4cute5tupleIJNS5_1CILi1EEES8_S8_EEENS6_IJNS7_ILi128EEESA_NS7_ILi192EEEEEELi128ENS_10bfloat16_tEfNS_4arch4Sm90ELb0ELb0ELb0ELb1ELb0ELb0ELb0ELb1ELb1ELb0ELb0ELb0EEENS1_21CollectiveEpilogueFwdINS6_IJSA_SA_SA_EEES9_SD_SF_Li256ELb1ELb0ELb0ELb0EEENS1_36VarlenDynamicPersistentTileSchedulerILi128ELi128ELi256ELi32ELb0ELb0ELb1ELb0ELb1ELb1EEEEEEEEEvNT_6ParamsE,"ax",@progbits
	.align	128
.text._ZN7cutlass13device_kernelIN5flash11enable_sm90INS1_16FlashAttnFwdSm90INS1_25CollectiveMainloopFwdSm90ILi2EN4cute5tupleIJNS5_1CILi1EEES8_S8_EEENS6_IJNS7_ILi128EEESA_NS7_ILi192EEEEEELi128ENS_10bfloat16_tEfNS_4arch4Sm90ELb0ELb0ELb0ELb1ELb0ELb0ELb0ELb1ELb1ELb0ELb0ELb0EEENS1_21CollectiveEpilogueFwdINS6_IJSA_SA_SA_EEES9_SD_SF_Li256ELb1ELb0ELb0ELb0EEENS1_36VarlenDynamicPersistentTileSchedulerILi128ELi128ELi256ELi32ELb0ELb0ELb1ELb0ELb1ELb1EEEEEEEEEvNT_6ParamsE:
        .type           _ZN7cutlass13device_kernelIN5flash11enable_sm90INS1_16FlashAttnFwdSm90INS1_25CollectiveMainloopFwdSm90ILi2EN4cute5tupleIJNS5_1CILi1EEES8_S8_EEENS6_IJNS7_ILi128EEESA_NS7_ILi192EEEEEELi128ENS_10bfloat16_tEfNS_4arch4Sm90ELb0ELb0ELb0ELb1ELb0ELb0ELb0ELb1ELb1ELb0ELb0ELb0EEENS1_21CollectiveEpilogueFwdINS6_IJSA_SA_SA_EEES9_SD_SF_Li256ELb1ELb0ELb0ELb0EEENS1_36VarlenDynamicPersistentTileSchedulerILi128ELi128ELi256ELi32ELb0ELb0ELb1ELb0ELb1ELb1EEEEEEEEEvNT_6ParamsE,@function
        .size           _ZN7cutlass13device_kernelIN5flash11enable_sm90INS1_16FlashAttnFwdSm90INS1_25CollectiveMainloopFwdSm90ILi2EN4cute5tupleIJNS5_1CILi1EEES8_S8_EEENS6_IJNS7_ILi128EEESA_NS7_ILi192EEEEEELi128ENS_10bfloat16_tEfNS_4arch4Sm90ELb0ELb0ELb0ELb1ELb0ELb0ELb0ELb1ELb1ELb0ELb0ELb0EEENS1_21CollectiveEpilogueFwdINS6_IJSA_SA_SA_EEES9_SD_SF_Li256ELb1ELb0ELb0ELb0EEENS1_36VarlenDynamicPersistentTileSchedulerILi128ELi128ELi256ELi32ELb0ELb0ELb1ELb0ELb1ELb1EEEEEEEEEvNT_6ParamsE,(.L_x_12 - _ZN7cutlass13device_kernelIN5flash11enable_sm90INS1_16FlashAttnFwdSm90INS1_25CollectiveMainloopFwdSm90ILi2EN4cute5tupleIJNS5_1CILi1EEES8_S8_EEENS6_IJNS7_ILi128EEESA_NS7_ILi192EEEEEELi128ENS_10bfloat16_tEfNS_4arch4Sm90ELb0ELb0ELb0ELb1ELb0ELb0ELb0ELb1ELb1ELb0ELb0ELb0EEENS1_21CollectiveEpilogueFwdINS6_IJSA_SA_SA_EEES9_SD_SF_Li256ELb1ELb0ELb0ELb0EEENS1_36VarlenDynamicPersistentTileSchedulerILi128ELi128ELi256ELi32ELb0ELb0ELb1ELb0ELb1ELb1EEEEEEEEEvNT_6ParamsE)
        .other          _ZN7cutlass13device_kernelIN5flash11enable_sm90INS1_16FlashAttnFwdSm90INS1_25CollectiveMainloopFwdSm90ILi2EN4cute5tupleIJNS5_1CILi1EEES8_S8_EEENS6_IJNS7_ILi128EEESA_NS7_ILi192EEEEEELi128ENS_10bfloat16_tEfNS_4arch4Sm90ELb0ELb0ELb0ELb1ELb0ELb0ELb0ELb1ELb1ELb0ELb0ELb0EEENS1_21CollectiveEpilogueFwdINS6_IJSA_SA_SA_EEES9_SD_SF_Li256ELb1ELb0ELb0ELb0EEENS1_36VarlenDynamicPersistentTileSchedulerILi128ELi128ELi256ELi32ELb0ELb0ELb1ELb0ELb1ELb1EEEEEEEEEvNT_6ParamsE,@"STO_CUDA_ENTRY STV_DEFAULT"
_ZN7cutlass13device_kernelIN5flash11enable_sm90INS1_16FlashAttnFwdSm90INS1_25CollectiveMainloopFwdSm90ILi2EN4cute5tupleIJNS5_1CILi1EEES8_S8_EEENS6_IJNS7_ILi128EEESA_NS7_ILi192EEEEEELi128ENS_10bfloat16_tEfNS_4arch4Sm90ELb0ELb0ELb0ELb1ELb0ELb0ELb0ELb1ELb1ELb0ELb0ELb0EEENS1_21CollectiveEpilogueFwdINS6_IJSA_SA_SA_EEES9_SD_SF_Li256ELb1ELb0ELb0ELb0EEENS1_36VarlenDynamicPersistentTileSchedulerILi128ELi128ELi256ELi32ELb0ELb0ELb1ELb0ELb1ELb1EEEEEEEEEvNT_6ParamsE:
[----:B------:R-:W-:Y:S01]  /*0000*/  LDC R1, c[0x0][0x37c] ;  /* 0x0000df00ff017b82 */ /* 0x000fe20000000800 */
[----:B------:R-:W-:Y:S05]  /*0010*/  EXIT ;  /* 0x000000000000794d */ /* 0x000fea0003800000 */
.L_x_2:
        /* <DEDUP_REMOVED lines=14> */
.L_x_12:


//--------------------- .text._ZN7cutlass13device_kernelIN5flash11enable_sm90INS1_16FlashAttnFwdSm90INS1_25CollectiveMainloopFwdSm90ILi2EN4cute5tupleIJNS5_1CILi1EEES8_S8_EEENS6_IJNS7_ILi128EEESA_NS7_ILi192EEEEEELi128ENS_10bfloat16_tEfNS_4arch4Sm90ELb0ELb0ELb0ELb1ELb0ELb1ELb0ELb1ELb1ELb0ELb0ELb0EEENS1_21CollectiveEpilogueFwdINS6_IJSA_SA_SA_EEES9_SD_SF_Li256ELb1ELb0ELb0ELb0EEENS1_36VarlenDynamicPersistentTileSchedulerILi128ELi128ELi256ELi32ELb0ELb0ELb1ELb0ELb1ELb1EEEEEEEEEvNT_6ParamsE --------------------------
	.section	.text._ZN7cutlass13device_kernelIN5flash11enable_sm90INS1_16FlashAttnFwdSm90INS1_25CollectiveMainloopFwdSm90ILi2EN4cute5tupleIJNS5_1CILi1EEES8_S8_EEENS6_IJNS7_ILi128EEESA_NS7_ILi192EEEEEELi128ENS_10bfloat16_tEfNS_4arch4Sm90ELb0ELb0ELb0ELb1ELb0ELb1ELb0ELb1ELb1ELb0ELb0ELb0EEENS1_21CollectiveEpilogueFwdINS6_IJSA_SA_SA_EEES9_SD_SF_Li256ELb1ELb0ELb0ELb0EEENS1_36VarlenDynamicPersistentTileSchedulerILi128ELi128ELi256ELi32ELb0ELb0ELb1ELb0ELb1ELb1EEEEEEEEEvNT_6ParamsE,"ax",@progbits
	.align	128
.text._ZN7cutlass13device_kernelIN5flash11enable_sm90INS1_16FlashAttnFwdSm90INS1_25CollectiveMainloopFwdSm90ILi2EN4cute5tupleIJNS5_1CILi1EEES8_S8_EEENS6_IJNS7_ILi128EEESA_NS7_ILi192EEEEEELi128ENS_10bfloat16_tEfNS_4arch4Sm90ELb0ELb0ELb0ELb1ELb0ELb1ELb0ELb1ELb1ELb0ELb0ELb0EEENS1_21CollectiveEpilogueFwdINS6_IJSA_SA_SA_EEES9_SD_SF_Li256ELb1ELb0ELb0ELb0EEENS1_36VarlenDynamicPersistentTileSchedulerILi128ELi128ELi256ELi32ELb0ELb0ELb1ELb0ELb1ELb1EEEEEEEEEvNT_6ParamsE:
        .type           _ZN7cutlass13device_kernelIN5flash11enable_sm90INS1_16FlashAttnFwdSm90INS1_25CollectiveMainloopFwdSm90ILi2EN4cute5tupleIJNS5_1CILi1EEES8_S8_EEENS6_IJNS7_ILi128EEESA_NS7_ILi192EEEEEELi128ENS_10bfloat16_tEfNS_4arch4Sm90ELb0ELb0ELb0ELb1ELb0ELb1ELb0ELb1ELb1ELb0ELb0ELb0EEENS1_21CollectiveEpilogueFwdINS6_IJSA_SA_SA_EEES9_SD_SF_Li256ELb1ELb0ELb0ELb0EEENS1_36VarlenDynamicPersistentTileSchedulerILi128ELi128ELi256ELi32ELb0ELb0ELb1ELb0ELb1ELb1EEEEEEEEEvNT_6ParamsE,@function
        .size           _ZN7cutlass13device_kernelIN5flash11enable_sm90INS1_16FlashAttnFwdSm90INS1_25CollectiveMainloopFwdSm90ILi2EN4cute5tupleIJNS5_1CILi1EEES8_S8_EEENS6_IJNS7_ILi128EEESA_NS7_ILi192EEEEEELi128ENS_10bfloat16_tEfNS_4arch4Sm90ELb0ELb0ELb0ELb1ELb0ELb1ELb0ELb1ELb1ELb0ELb0ELb0EEENS1_21CollectiveEpilogueFwdINS6_IJSA_SA_SA_EEES9_SD_SF_Li256ELb1ELb0ELb0ELb0EEENS1_36VarlenDynamicPersistentTileSchedulerILi128ELi128ELi256ELi32ELb0ELb0ELb1ELb0ELb1ELb1EEEEEEEEEvNT_6ParamsE,(.L_x_13 - _ZN7cutlass13device_kernelIN5flash11enable_sm90INS1_16FlashAttnFwdSm90INS1_25CollectiveMainloopFwdSm90ILi2EN4cute5tupleIJNS5_1CILi1EEES8_S8_EEENS6_IJNS7_ILi128EEESA_NS7_ILi192EEEEEELi128ENS_10bfloat16_tEfNS_4arch4Sm90ELb0ELb0ELb0ELb1ELb0ELb1ELb0ELb1ELb1ELb0ELb0ELb0EEENS1_21CollectiveEpilogueFwdINS6_IJSA_SA_SA_EEES9_SD_SF_Li256ELb1ELb0ELb0ELb0EEENS1_36VarlenDynamicPersistentTileSchedulerILi128ELi128ELi256ELi32ELb0ELb0ELb1ELb0ELb1ELb1EEEEEEEEEvNT_6ParamsE)
        .other          _ZN7cutlass13device_kernelIN5flash11enable_sm90INS1_16FlashAttnFwdSm90INS1_25CollectiveMainloopFwdSm90ILi2EN4cute5tupleIJNS5_1CILi1EEES8_S8_EEENS6_IJNS7_ILi128EEESA_NS7_ILi192EEEEEELi128ENS_10bfloat16_tEfNS_4arch4Sm90ELb0ELb0ELb0ELb1ELb0ELb1ELb0ELb1ELb1ELb0ELb0ELb0EEENS1_21CollectiveEpilogueFwdINS6_IJSA_SA_SA_EEES9_SD_SF_Li256ELb1ELb0ELb0ELb0EEENS1_36VarlenDynamicPersistentTileSchedulerILi128ELi128ELi256ELi32ELb0ELb0ELb1ELb0ELb1ELb1EEEEEEEEEvNT_6ParamsE,@"STO_CUDA_ENTRY STV_DEFAULT"
_ZN7cutlass13device_kernelIN5flash11enable_sm90INS1_16FlashAttnFwdSm90INS1_25CollectiveMainloopFwdSm90ILi2EN4cute5tupleIJNS5_1CILi1EEES8_S8_EEENS6_IJNS7_ILi128EEESA_NS7_ILi192EEEEEELi128ENS_10bfloat16_tEfNS_4arch4Sm90ELb0ELb0ELb0ELb1ELb0ELb1ELb0ELb1ELb1ELb0ELb0ELb0EEENS1_21CollectiveEpilogueFwdINS6_IJSA_SA_SA_EEES9_SD_SF_Li256ELb1ELb0ELb0ELb0EEENS1_36VarlenDynamicPersistentTileSchedulerILi128ELi128ELi256ELi32ELb0ELb0ELb1ELb0ELb1ELb1EEEEEEEEEvNT_6ParamsE:
[----:B------:R-:W-:Y:S01]  /*0000*/  LDC R1, c[0x0][0x37c] ;  /* 0x0000df00ff017b82 */ /* 0x000fe20000000800 */
[----:B------:R-:W-:Y:S05]  /*0010*/  EXIT ;  /* 0x000000000000794d */ /* 0x000fea0003800000 */
.L_x_3:
        /* <DEDUP_REMOVED lines=14> */
.L_x_13:


//--------------------- .text._ZN7cutlass13device_kernelIN5flash11enable_sm90INS1_16FlashAttnFwdSm90INS1_25CollectiveMainloopFwdSm90ILi2EN4cute5tupleIJNS5_1CILi1EEES8_S8_EEENS6_IJNS7_ILi128EEENS7_ILi96EEENS7_ILi192EEEEEELi128ENS_10bfloat16_tEfNS_4arch4Sm90ELb0ELb1ELb0ELb0ELb0ELb0ELb0ELb1ELb1ELb0ELb0ELb0EEENS1_21CollectiveEpilogueFwdINS6_IJSA_SA_SB_EEES9_SE_SG_Li256ELb0ELb0ELb0ELb0EEENS1_30DynamicPersistentTileSchedulerILi256ELi32ELb0ELb0ELb1EEEEEEEEEvNT_6ParamsE --------------------------
	.section	.text._ZN7cutlass13device_kernelIN5flash11enable_sm90INS1_16FlashAttnFwdSm90INS1_25CollectiveMainloopFwdSm90ILi2EN4cute5tupleIJNS5_1CILi1EEES8_S8_EEENS6_IJNS7_ILi128EEENS7_ILi96EEENS7_ILi192EEEEEELi128ENS_10bfloat16_tEfNS_4arch4Sm90ELb0ELb1ELb0ELb0ELb0ELb0ELb0ELb1ELb1ELb0ELb0ELb0EEENS1_21CollectiveEpilogueFwdINS6_IJSA_SA_SB_EEES9_SE_SG_Li256ELb0ELb0ELb0ELb0EEENS1_30DynamicPersistentTileSchedulerILi256ELi32ELb0ELb0ELb1EEEEEEEEEvNT_6ParamsE,"ax",@progbits
	.align	128
.text._ZN7cutlass13device_kernelIN5flash11enable_sm90INS1_16FlashAttnFwdSm90INS1_25CollectiveMainloopFwdSm90ILi2EN4cute5tupleIJNS5_1CILi1EEES8_S8_EEENS6_IJNS7_ILi128EEENS7_ILi96EEENS7_ILi192EEEEEELi128ENS_10bfloat16_tEfNS_4arch4Sm90ELb0ELb1ELb0ELb0ELb0ELb0ELb0ELb1ELb1ELb0ELb0ELb0EEENS1_21CollectiveEpilogueFwdINS6_IJSA_SA_SB_EEES9_SE_SG_Li256ELb0ELb0ELb0ELb0EEENS1_30DynamicPersistentTileSchedulerILi256ELi32ELb0ELb0ELb1EEEEEEEEEvNT_6ParamsE:
        .type           _ZN7cutlass13device_kernelIN5flash11enable_sm90INS1_16FlashAttnFwdSm90INS1_25CollectiveMainloopFwdSm90ILi2EN4cute5tupleIJNS5_1CILi1EEES8_S8_EEENS6_IJNS7_ILi128EEENS7_ILi96EEENS7_ILi192EEEEEELi128ENS_10bfloat16_tEfNS_4arch4Sm90ELb0ELb1ELb0ELb0ELb0ELb0ELb0ELb1ELb1ELb0ELb0ELb0EEENS1_21CollectiveEpilogueFwdINS6_IJSA_SA_SB_EEES9_SE_SG_Li256ELb0ELb0ELb0ELb0EEENS1_30DynamicPersistentTileSchedulerILi256ELi32ELb0ELb0ELb1EEEEEEEEEvNT_6ParamsE,@function
        .size           _ZN7cutlass13device_kernelIN5flash11enable_sm90INS1_16FlashAttnFwdSm90INS1_25CollectiveMainloopFwdSm90ILi2EN4cute5tupleIJNS5_1CILi1EEES8_S8_EEENS6_IJNS7_ILi128EEENS7_ILi96EEENS7_ILi192EEEEEELi128ENS_10bfloat16_tEfNS_4arch4Sm90ELb0ELb1ELb0ELb0ELb0ELb0ELb0ELb1ELb1ELb0ELb0ELb0EEENS1_21CollectiveEpilogueFwdINS6_IJSA_SA_SB_EEES9_SE_SG_Li256ELb0ELb0ELb0ELb0EEENS1_30DynamicPersistentTileSchedulerILi256ELi32ELb0ELb0ELb1EEEEEEEEEvNT_6ParamsE,(.L_x_14 - _ZN7cutlass13device_kernelIN5flash11enable_sm90INS1_16FlashAttnFwdSm90INS1_25CollectiveMainloopFwdSm90ILi2EN4cute5tupleIJNS5_1CILi1EEES8_S8_EEENS6_IJNS7_ILi128EEENS7_ILi96EEENS7_ILi192EEEEEELi128ENS_10bfloat16_tEfNS_4arch4Sm90ELb0ELb1ELb0ELb0ELb0ELb0ELb0ELb1ELb1ELb0ELb0ELb0EEENS1_21CollectiveEpilogueFwdINS6_IJSA_SA_SB_EEES9_SE_SG_Li256ELb0ELb0ELb0ELb0EEENS1_30DynamicPersistentTileSchedulerILi256ELi32ELb0ELb0ELb1EEEEEEEEEvNT_6ParamsE)
        .other          _ZN7cutlass13device_kernelIN5flash11enable_sm90INS1_16FlashAttnFwdSm90INS1_25CollectiveMainloopFwdSm90ILi2EN4cute5tupleIJNS5_1CILi1EEES8_S8_EEENS6_IJNS7_ILi128EEENS7_ILi96EEENS7_ILi192EEEEEELi128ENS_10bfloat16_tEfNS_4arch4Sm90ELb0ELb1ELb0ELb0ELb0ELb0ELb0ELb1ELb1ELb0ELb0ELb0EEENS1_21CollectiveEpilogueFwdINS6_IJSA_SA_SB_EEES9_SE_SG_Li256ELb0ELb0ELb0ELb0EEENS1_30DynamicPersistentTileSchedulerILi256ELi32ELb0ELb0ELb1EEEEEEEEEvNT_6ParamsE,@"STO_CUDA_ENTRY STV_DEFAULT"
_ZN7cutlass13device_kernelIN5flash11enable_sm90INS1_16FlashAttnFwdSm90INS1_25CollectiveMainloopFwdSm90ILi2EN4cute5tupleIJNS5_1CILi1EEES8_S8_EEENS6_IJNS7_ILi128EEENS7_ILi96EEENS7_ILi192EEEEEELi128ENS_10bfloat16_tEfNS_4arch4Sm90ELb0ELb1ELb0ELb0ELb0ELb0ELb0ELb1ELb1ELb0ELb0ELb0EEENS1_21CollectiveEpilogueFwdINS6_IJSA_SA_SB_EEES9_SE_SG_Li256ELb0ELb0ELb0ELb0EEENS1_30DynamicPersistentTileSchedulerILi256ELi32ELb0ELb0ELb1EEEEEEEEEvNT_6ParamsE:
[----:B------:R-:W-:Y:S01]  /*0000*/  LDC R1, c[0x0][0x37c] ;  /* 0x0000df00ff017b82 */ /* 0x000fe20000000800 */
[----:B------:R-:W-:Y:S05]  /*0010*/  EXIT ;  /* 0x000000000000794d */ /* 0x000fea0003800000 */
.L_x_4:
        /* <DEDUP_REMOVED lines=14> */
.L_x_14:


//--------------------- .text._ZN7cutlass13device_kernelIN5flash11enable_sm90INS1_16FlashAttnFwdSm90INS1_25CollectiveMainloopFwdSm90ILi2EN4cute5tupleIJNS5_1CILi1EEES8_S8_EEENS6_IJNS7_ILi128EEENS7_ILi96EEENS7_ILi192EEEEEELi128ENS_10bfloat16_tEfNS_4arch4Sm90ELb0ELb1ELb0ELb1ELb0ELb0ELb0ELb1ELb1ELb0ELb0ELb0EEENS1_21CollectiveEpilogueFwdINS6_IJSA_SA_SB_EEES9_SE_SG_Li256ELb1ELb0ELb0ELb0EEENS1_36VarlenDynamicPersistentTileSchedulerILi128ELi96ELi256ELi32ELb0ELb0ELb1ELb1ELb0ELb1EEEEEEEEEvNT_6ParamsE --------------------------
	.section	.text._ZN7cutlass13device_kernelIN5flash11enable_sm90INS1_16FlashAttnFwdSm90INS1_25CollectiveMainloopFwdSm90ILi2EN4cute5tupleIJNS5_1CILi1EEES8_S8_EEENS6_IJNS7_ILi128EEENS7_ILi96EEENS7_ILi192EEEEEELi128ENS_10bfloat16_tEfNS_4arch4Sm90ELb0ELb1ELb0ELb1ELb0ELb0ELb0ELb1ELb1ELb0ELb0ELb0EEENS1_21CollectiveEpilogueFwdINS6_IJSA_SA_SB_EEES9_SE_SG_Li256ELb1ELb0ELb0ELb0EEENS1_36VarlenDynamicPersistentTileSchedulerILi128ELi96ELi256ELi32ELb0ELb0ELb1ELb1ELb0ELb1EEEEEEEEEvNT_6ParamsE,"ax",@progbits
	.align	128
.text._ZN7cutlass13device_kernelIN5flash11enable_sm90INS1_16FlashAttnFwdSm90INS1_25CollectiveMainloopFwdSm90ILi2EN4cute5tupleIJNS5_1CILi1EEES8_S8_EEENS6_IJNS7_ILi128EEENS7_ILi96EEENS7_ILi192EEEEEELi128ENS_10bfloat16_tEfNS_4arch4Sm90ELb0ELb1ELb0ELb1ELb0ELb0ELb0ELb1ELb1ELb0ELb0ELb0EEENS1_21CollectiveEpilogueFwdINS6_IJSA_SA_SB_EEES9_SE_SG_Li256ELb1ELb0ELb0ELb0EEENS1_36VarlenDynamicPersistentTileSchedulerILi128ELi96ELi256ELi32ELb0ELb0ELb1ELb1ELb0ELb1EEEEEEEEEvNT_6ParamsE:
        .type           _ZN7cutlass13device_kernelIN5flash11enable_sm90INS1_16FlashAttnFwdSm90INS1_25CollectiveMainloopFwdSm90ILi2EN4cute5tupleIJNS5_1CILi1EEES8_S8_EEENS6_IJNS7_ILi128EEENS7_ILi96EEENS7_ILi192EEEEEELi128ENS_10bfloat16_tEfNS_4arch4Sm90ELb0ELb1ELb0ELb1ELb0ELb0ELb0ELb1ELb1ELb0ELb0ELb0EEENS1_21CollectiveEpilogueFwdINS6_IJSA_SA_SB_EEES9_SE_SG_Li256ELb1ELb0ELb0ELb0EEENS1_36VarlenDynamicPersistentTileSchedulerILi128ELi96ELi256ELi32ELb0ELb0ELb1ELb1ELb0ELb1EEEEEEEEEvNT_6ParamsE,@function
        .size           _ZN7cutlass13device_kernelIN5flash11enable_sm90INS1_16FlashAttnFwdSm90INS1_25CollectiveMainloopFwdSm90ILi2EN4cute5tupleIJNS5_1CILi1EEES8_S8_EEENS6_IJNS7_ILi128EEENS7_ILi96EEENS7_ILi192EEEEEELi128ENS_10bfloat16_tEfNS_4arch4Sm90ELb0ELb1ELb0ELb1ELb0ELb0ELb0ELb1ELb1ELb0ELb0ELb0EEENS1_21CollectiveEpilogueFwdINS6_IJSA_SA_SB_EEES9_SE_SG_Li256ELb1ELb0ELb0ELb0EEENS1_36VarlenDynamicPersistentTileSchedulerILi128ELi96ELi256ELi32ELb0ELb0ELb1ELb1ELb0ELb1EEEEEEEEEvNT_6ParamsE,(.L_x_15 - _ZN7cutlass13device_kernelIN5flash11enable_sm90INS1_16FlashAttnFwdSm90INS1_25CollectiveMainloopFwdSm90ILi2EN4cute5tupleIJNS5_1CILi1EEES8_S8_EEENS6_IJNS7_ILi128EEENS7_ILi96EEENS7_ILi192EEEEEELi128ENS_10bfloat16_tEfNS_4arch4Sm90ELb0ELb1ELb0ELb1ELb0ELb0ELb0ELb1ELb1ELb0ELb0ELb0EEENS1_21CollectiveEpilogueFwdINS6_IJSA_SA_SB_EEES9_SE_SG_Li256ELb1ELb0ELb0ELb0EEENS1_36VarlenDynamicPersistentTileSchedulerILi128ELi96ELi256ELi32ELb0ELb0ELb1ELb1ELb0ELb1EEEEEEEEEvNT_6ParamsE)
        .other          _ZN7cutlass13device_kernelIN5flash11enable_sm90INS1_16FlashAttnFwdSm90INS1_25CollectiveMainloopFwdSm90ILi2EN4cute5tupleIJNS5_1CILi1EEES8_S8_EEENS6_IJNS7_ILi128EEENS7_ILi96EEENS7_ILi192EEEEEELi128ENS_10bfloat16_tEfNS_4arch4Sm90ELb0ELb1ELb0ELb1ELb0ELb0ELb0ELb1ELb1ELb0ELb0ELb0EEENS1_21CollectiveEpilogueFwdINS6_IJSA_SA_SB_EEES9_SE_SG_Li256ELb1ELb0ELb0ELb0EEENS1_36VarlenDynamicPersistentTileSchedulerILi128ELi96ELi256ELi32ELb0ELb0ELb1ELb1ELb0ELb1EEEEEEEEEvNT_6ParamsE,@"STO_CUDA_ENTRY STV_DEFAULT"
_ZN7cutlass13device_kernelIN5flash11enable_sm90INS1_16FlashAttnFwdSm90INS1_25CollectiveMainloopFwdSm90ILi2EN4cute5tupleIJNS5_1CILi1EEES8_S8_EEENS6_IJNS7_ILi128EEENS7_ILi96EEENS7_ILi192EEEEEELi128ENS_10bfloat16_tEfNS_4arch4Sm90ELb0ELb1ELb0ELb1ELb0ELb0ELb0ELb1ELb1ELb0ELb0ELb0EEENS1_21CollectiveEpilogueFwdINS6_IJSA_SA_SB_EEES9_SE_SG_Li256ELb1ELb0ELb0ELb0EEENS1_36VarlenDynamicPersistentTileSchedulerILi128ELi96ELi256ELi32ELb0ELb0ELb1ELb1ELb0ELb1EEEEEEEEEvNT_6ParamsE:
[----:B------:R-:W-:Y:S01]  /*0000*/  LDC R1, c[0x0][0x37c] ;  /* 0x0000df00ff017b82 */ /* 0x000fe20000000800 */
[----:B------:R-:W-:Y:S05]  /*0010*/  EXIT ;  /* 0x000000000000794d */ /* 0x000fea0003800000 */
.L_x_5:
        /* <DEDUP_REMOVED lines=14> */
.L_x_15:


//--------------------- .text._ZN7cutlass13device_kernelIN5flash11enable_sm90INS1_16FlashAttnFwdSm90INS1_25CollectiveMainloopFwdSm90ILi2EN4cute5tupleIJNS5_1CILi1EEES8_S8_EEENS6_IJNS7_ILi128EEENS7_ILi96EEENS7_ILi192EEEEEELi128ENS_10bfloat16_tEfNS_4arch4Sm90ELb0ELb1ELb0ELb1ELb0ELb1ELb0ELb1ELb1ELb0ELb0ELb0EEENS1_21CollectiveEpilogueFwdINS6_IJSA_SA_SB_EEES9_SE_SG_Li256ELb1ELb0ELb0ELb0EEENS1_36VarlenDynamicPersistentTileSchedulerILi128ELi96ELi256ELi32ELb0ELb0ELb1ELb1ELb0ELb1EEEEEEEEEvNT_6ParamsE --------------------------
	.section	.text._ZN7cutlass13device_kernelIN5flash11enable_sm90INS1_16FlashAttnFwdSm90INS1_25CollectiveMainloopFwdSm90ILi2EN4cute5tupleIJNS5_1CILi1EEES8_S8_EEENS6_IJNS7_ILi128EEENS7_ILi96EEENS7_ILi192EEEEEELi128ENS_10bfloat16_tEfNS_4arch4Sm90ELb0ELb1ELb0ELb1ELb0ELb1ELb0ELb1ELb1ELb0ELb0ELb0EEENS1_21CollectiveEpilogueFwdINS6_IJSA_SA_SB_EEES9_SE_SG_Li256ELb1ELb0ELb0ELb0EEENS1_36VarlenDynamicPersistentTileSchedulerILi128ELi96ELi256ELi32ELb0ELb0ELb1ELb1ELb0ELb1EEEEEEEEEvNT_6ParamsE,"ax",@progbits
	.align	128
.text._ZN7cutlass13device_kernelIN5flash11enable_sm90INS1_16FlashAttnFwdSm90INS1_25CollectiveMainloopFwdSm90ILi2EN4cute5tupleIJNS5_1CILi1EEES8_S8_EEENS6_IJNS7_ILi128EEENS7_ILi96EEENS7_ILi192EEEEEELi128ENS_10bfloat16_tEfNS_4arch4Sm90ELb0ELb1ELb0ELb1ELb0ELb1ELb0ELb1ELb1ELb0ELb0ELb0EEENS1_21CollectiveEpilogueFwdINS6_IJSA_SA_SB_EEES9_SE_SG_Li256ELb1ELb0ELb0ELb0EEENS1_36VarlenDynamicPersistentTileSchedulerILi128ELi96ELi256ELi32ELb0ELb0ELb1ELb1ELb0ELb1EEEEEEEEEvNT_6ParamsE:
        .type           _ZN7cutlass13device_kernelIN5flash11enable_sm90INS1_16FlashAttnFwdSm90INS1_25CollectiveMainloopFwdSm90ILi2EN4cute5tupleIJNS5_1CILi1EEES8_S8_EEENS6_IJNS7_ILi128EEENS7_ILi96EEENS7_ILi192EEEEEELi128ENS_10bfloat16_tEfNS_4arch4Sm90ELb0ELb1ELb0ELb1ELb0ELb1ELb0ELb1ELb1ELb0ELb0ELb0EEENS1_21CollectiveEpilogueFwdINS6_IJSA_SA_SB_EEES9_SE_SG_Li256ELb1ELb0ELb0ELb0EEENS1_36VarlenDynamicPersistentTileSchedulerILi128ELi96ELi256ELi32ELb0ELb0ELb1ELb1ELb0ELb1EEEEEEEEEvNT_6ParamsE,@function
        .size           _ZN7cutlass13device_kernelIN5flash11enable_sm90INS1_16FlashAttnFwdSm90INS1_25CollectiveMainloopFwdSm90ILi2EN4cute5tupleIJNS5_1CILi1EEES8_S8_EEENS6_IJNS7_ILi128EEENS7_ILi96EEENS7_ILi192EEEEEELi128ENS_10bfloat16_tEfNS_4arch4Sm90ELb0ELb1ELb0ELb1ELb0ELb1ELb0ELb1ELb1ELb0ELb0ELb0EEENS1_21CollectiveEpilogueFwdINS6_IJSA_SA_SB_EEES9_SE_SG_Li256ELb1ELb0ELb0ELb0EEENS1_36VarlenDynamicPersistentTileSchedulerILi128ELi96ELi256ELi32ELb0ELb0ELb1ELb1ELb0ELb1EEEEEEEEEvNT_6ParamsE,(.L_x_16 - _ZN7cutlass13device_kernelIN5flash11enable_sm90INS1_16FlashAttnFwdSm90INS1_25CollectiveMainloopFwdSm90ILi2EN4cute5tupleIJNS5_1CILi1EEES8_S8_EEENS6_IJNS7_ILi128EEENS7_ILi96EEENS7_ILi192EEEEEELi128ENS_10bfloat16_tEfNS_4arch4Sm90ELb0ELb1ELb0ELb1ELb0ELb1ELb0ELb1ELb1ELb0ELb0ELb0EEENS1_21CollectiveEpilogueFwdINS6_IJSA_SA_SB_EEES9_SE_SG_Li256ELb1ELb0ELb0ELb0EEENS1_36VarlenDynamicPersistentTileSchedulerILi128ELi96ELi256ELi32ELb0ELb0ELb1ELb1ELb0ELb1EEEEEEEEEvNT_6ParamsE)
        .other          _ZN7cutlass13device_kernelIN5flash11enable_sm90INS1_16FlashAttnFwdSm90INS1_25CollectiveMainloopFwdSm90ILi2EN4cute5tupleIJNS5_1CILi1EEES8_S8_EEENS6_IJNS7_ILi128EEENS7_ILi96EEENS7_ILi192EEEEEELi128ENS_10bfloat16_tEfNS_4arch4Sm90ELb0ELb1ELb0ELb1ELb0ELb1ELb0ELb1ELb1ELb0ELb0ELb0EEENS1_21CollectiveEpilogueFwdINS6_IJSA_SA_SB_EEES9_SE_SG_Li256ELb1ELb0ELb0ELb0EEENS1_36VarlenDynamicPersistentTileSchedulerILi128ELi96ELi256ELi32ELb0ELb0ELb1ELb1ELb0ELb1EEEEEEEEEvNT_6ParamsE,@"STO_CUDA_ENTRY STV_DEFAULT"
_ZN7cutlass13device_kernelIN5flash11enable_sm90INS1_16FlashAttnFwdSm90INS1_25CollectiveMainloopFwdSm90ILi2EN4cute5tupleIJNS5_1CILi1EEES8_S8_EEENS6_IJNS7_ILi128EEENS7_ILi96EEENS7_ILi192EEEEEELi128ENS_10bfloat16_tEfNS_4arch4Sm90ELb0ELb1ELb0ELb1ELb0ELb1ELb0ELb1ELb1ELb0ELb0ELb0EEENS1_21CollectiveEpilogueFwdINS6_IJSA_SA_SB_EEES9_SE_SG_Li256ELb1ELb0ELb0ELb0EEENS1_36VarlenDynamicPersistentTileSchedulerILi128ELi96ELi256ELi32ELb0ELb0ELb1ELb1ELb0ELb1EEEEEEEEEvNT_6ParamsE:
[----:B------:R-:W-:Y:S01]  /*0000*/  LDC R1, c[0x0][0x37c] ;  /* 0x0000df00ff017b82 */ /* 0x000fe20000000800 */
[----:B------:R-:W-:Y:S05]  /*0010*/  EXIT ;  /* 0x000000000000794d */ /* 0x000fea0003800000 */
.L_x_6:
        /* <DEDUP_REMOVED lines=14> */
.L_x_16:


//--------------------- .text._ZN7cutlass13device_kernelIN5flash11enable_sm90INS1_16FlashAttnFwdSm90INS1_25CollectiveMainloopFwdSm90ILi2EN4cute5tupleIJNS5_1CILi1EEES8_S8_EEENS6_IJNS7_ILi128EEESA_NS7_ILi192EEEEEELi128ENS_10bfloat16_tEfNS_4arch4Sm90ELb1ELb0ELb0ELb0ELb0ELb0ELb0ELb1ELb1ELb0ELb0ELb0EEENS1_21CollectiveEpilogueFwdINS6_IJSA_SA_SA_EEES9_SD_SF_Li256ELb0ELb0ELb0ELb0EEENS1_30DynamicPersistentTileSchedulerILi256ELi32ELb0ELb0ELb1EEEEEEEEEvNT_6ParamsE --------------------------
	.section	.text._ZN7cutlass13device_kernelIN5flash11enable_sm90INS1_16FlashAttnFwdSm90INS1_25CollectiveMainloopFwdSm90ILi2EN4cute5tupleIJNS5_1CILi1EEES8_S8_EEENS6_IJNS7_ILi128EEESA_NS7_ILi192EEEEEELi128ENS_10bfloat16_tEfNS_4arch4Sm90ELb1ELb0ELb0ELb0ELb0ELb0ELb0ELb1ELb1ELb0ELb0ELb0EEENS1_21CollectiveEpilogueFwdINS6_IJSA_SA_SA_EEES9_SD_SF_Li256ELb0ELb0ELb0ELb0EEENS1_30DynamicPersistentTileSchedulerILi256ELi32ELb0ELb0ELb1EEEEEEEEEvNT_6ParamsE,"ax",@progbits
	.align	128
.text._ZN7cutlass13device_kernelIN5flash11enable_sm90INS1_16FlashAttnFwdSm90INS1_25CollectiveMainloopFwdSm90ILi2EN4cute5tupleIJNS5_1CILi1EEES8_S8_EEENS6_IJNS7_ILi128EEESA_NS7_ILi192EEEEEELi128ENS_10bfloat16_tEfNS_4arch4Sm90ELb1ELb0ELb0ELb0ELb0ELb0ELb0ELb1ELb1ELb0ELb0ELb0EEENS1_21CollectiveEpilogueFwdINS6_IJSA_SA_SA_EEES9_SD_SF_Li256ELb0ELb0ELb0ELb0EEENS1_30DynamicPersistentTileSchedulerILi256ELi32ELb0ELb0ELb1EEEEEEEEEvNT_6ParamsE:
        .type           _ZN7cutlass13device_kernelIN5flash11enable_sm90INS1_16FlashAttnFwdSm90INS1_25CollectiveMainloopFwdSm90ILi2EN4cute5tupleIJNS5_1CILi1EEES8_S8_EEENS6_IJNS7_ILi128EEESA_NS7_ILi192EEEEEELi128ENS_10bfloat16_tEfNS_4arch4Sm90ELb1ELb0ELb0ELb0ELb0ELb0ELb0ELb1ELb1ELb0ELb0ELb0EEENS1_21CollectiveEpilogueFwdINS6_IJSA_SA_SA_EEES9_SD_SF_Li256ELb0ELb0ELb0ELb0EEENS1_30DynamicPersistentTileSchedulerILi256ELi32ELb0ELb0ELb1EEEEEEEEEvNT_6ParamsE,@function
        .size           _ZN7cutlass13device_kernelIN5flash11enable_sm90INS1_16FlashAttnFwdSm90INS1_25CollectiveMainloopFwdSm90ILi2EN4cute5tupleIJNS5_1CILi1EEES8_S8_EEENS6_IJNS7_ILi128EEESA_NS7_ILi192EEEEEELi128ENS_10bfloat16_tEfNS_4arch4Sm90ELb1ELb0ELb0ELb0ELb0ELb0ELb0ELb1ELb1ELb0ELb0ELb0EEENS1_21CollectiveEpilogueFwdINS6_IJSA_SA_SA_EEES9_SD_SF_Li256ELb0ELb0ELb0ELb0EEENS1_30DynamicPersistentTileSchedulerILi256ELi32ELb0ELb0ELb1EEEEEEEEEvNT_6ParamsE,(.L_x_17 - _ZN7cutlass13device_kernelIN5flash11enable_sm90INS1_16FlashAttnFwdSm90INS1_25CollectiveMainloopFwdSm90ILi2EN4cute5tupleIJNS5_1CILi1EEES8_S8_EEENS6_IJNS7_ILi128EEESA_NS7_ILi192EEEEEELi128ENS_10bfloat16_tEfNS_4arch4Sm90ELb1ELb0ELb0ELb0ELb0ELb0ELb0ELb1ELb1ELb0ELb0ELb0EEENS1_21CollectiveEpilogueFwdINS6_IJSA_SA_SA_EEES9_SD_SF_Li256ELb0ELb0ELb0ELb0EEENS1_30DynamicPersistentTileSchedulerILi256ELi32ELb0ELb0ELb1EEEEEEEEEvNT_6ParamsE)
        .other          _ZN7cutlass13device_kernelIN5flash11enable_sm90INS1_16FlashAttnFwdSm90INS1_25CollectiveMainloopFwdSm90ILi2EN4cute5tupleIJNS5_1CILi1EEES8_S8_EEENS6_IJNS7_ILi128EEESA_NS7_ILi192EEEEEELi128ENS_10bfloat16_tEfNS_4arch4Sm90ELb1ELb0ELb0ELb0ELb0ELb0ELb0ELb1ELb1ELb0ELb0ELb0EEENS1_21CollectiveEpilogueFwdINS6_IJSA_SA_SA_EEES9_SD_SF_Li256ELb0ELb0ELb0ELb0EEENS1_30DynamicPersistentTileSchedulerILi256ELi32ELb0ELb0ELb1EEEEEEEEEvNT_6ParamsE,@"STO_CUDA_ENTRY STV_DEFAULT"
_ZN7cutlass13device_kernelIN5flash11enable_sm90INS1_16FlashAttnFwdSm90INS1_25CollectiveMainloopFwdSm90ILi2EN4cute5tupleIJNS5_1CILi1EEES8_S8_EEENS6_IJNS7_ILi128EEESA_NS7_ILi192EEEEEELi128ENS_10bfloat16_tEfNS_4arch4Sm90ELb1ELb0ELb0ELb0ELb0ELb0ELb0ELb1ELb1ELb0ELb0ELb0EEENS1_21CollectiveEpilogueFwdINS6_IJSA_SA_SA_EEES9_SD_SF_Li256ELb0ELb0ELb0ELb0EEENS1_30DynamicPersistentTileSchedulerILi256ELi32ELb0ELb0ELb1EEEEEEEEEvNT_6ParamsE:
[----:B------:R-:W-:Y:S01]  /*0000*/  LDC R1, c[0x0][0x37c] ;  /* 0x0000df00ff017b82 */ /* 0x000fe20000000800 */
[----:B------:R-:W-:Y:S05]  /*0010*/  EXIT ;  /* 0x000000000000794d */ /* 0x000fea0003800000 */
.L_x_7:
        /* <DEDUP_REMOVED lines=14> */
.L_x_17:


//--------------------- .text._ZN7cutlass13device_kernelIN5flash11enable_sm90INS1_16FlashAttnFwdSm90INS1_25CollectiveMainloopFwdSm90ILi2EN4cute5tupleIJNS5_1CILi1EEES8_S8_EEENS6_IJNS7_ILi128EEESA_NS7_ILi192EEEEEELi128ENS_10bfloat16_tEfNS_4arch4Sm90ELb1ELb0ELb0ELb1ELb0ELb0ELb0ELb1ELb1ELb0ELb0ELb0EEENS1_21CollectiveEpilogueFwdINS6_IJSA_SA_SA_EEES9_SD_SF_Li256ELb1ELb0ELb0ELb0EEENS1_36VarlenDynamicPersistentTileSchedulerILi128ELi128ELi256ELi32ELb0ELb0ELb1ELb1ELb1ELb1EEEEEEEEEvNT_6ParamsE --------------------------
	.section	.text._ZN7cutlass13device_kernelIN5flash11enable_sm90INS1_16FlashAttnFwdSm90INS1_25CollectiveMainloopFwdSm90ILi2EN4cute5tupleIJNS5_1CILi1EEES8_S8_EEENS6_IJNS7_ILi128EEESA_NS7_ILi192EEEEEELi128ENS_10bfloat16_tEfNS_4arch4Sm90ELb1ELb0ELb0ELb1ELb0ELb0ELb0ELb1ELb1ELb0ELb0ELb0EEENS1_21CollectiveEpilogueFwdINS6_IJSA_SA_SA_EEES9_SD_SF_Li256ELb1ELb0ELb0ELb0EEENS1_36VarlenDynamicPersistentTileSchedulerILi128ELi128ELi256ELi32ELb0ELb0ELb1ELb1ELb1ELb1EEEEEEEEEvNT_6ParamsE,"ax",@progbits
	.align	128
.text._ZN7cutlass13device_kernelIN5flash11enable_sm90INS1_16FlashAttnFwdSm90INS1_25CollectiveMainloopFwdSm90ILi2EN4cute5tupleIJNS5_1CILi1EEES8_S8_EEENS6_IJNS7_ILi128EEESA_NS7_ILi192EEEEEELi128ENS_10bfloat16_tEfNS_4arch4Sm90ELb1ELb0ELb0ELb1ELb0ELb0ELb0ELb1ELb1ELb0ELb0ELb0EEENS1_21CollectiveEpilogueFwdINS6_IJSA_SA_SA_EEES9_SD_SF_Li256ELb1ELb0ELb0ELb0EEENS1_36VarlenDynamicPersistentTileSchedulerILi128ELi128ELi256ELi32ELb0ELb0ELb1ELb1ELb1ELb1EEEEEEEEEvNT_6ParamsE:
        .type           _ZN7cutlass13device_kernelIN5flash11enable_sm90INS1_16FlashAttnFwdSm90INS1_25CollectiveMainloopFwdSm90ILi2EN4cute5tupleIJNS5_1CILi1EEES8_S8_EEENS6_IJNS7_ILi128EEESA_NS7_ILi192EEEEEELi128ENS_10bfloat16_tEfNS_4arch4Sm90ELb1ELb0ELb0ELb1ELb0ELb0ELb0ELb1ELb1ELb0ELb0ELb0EEENS1_21CollectiveEpilogueFwdINS6_IJSA_SA_SA_EEES9_SD_SF_Li256ELb1ELb0ELb0ELb0EEENS1_36VarlenDynamicPersistentTileSchedulerILi128ELi128ELi256ELi32ELb0ELb0ELb1ELb1ELb1ELb1EEEEEEEEEvNT_6ParamsE,@function
        .size           _ZN7cutlass13device_kernelIN5flash11enable_sm90INS1_16FlashAttnFwdSm90INS1_25CollectiveMainloopFwdSm90ILi2EN4cute5tupleIJNS5_1CILi1EEES8_S8_EEENS6_IJNS7_ILi128EEESA_NS7_ILi192EEEEEELi128ENS_10bfloat16_tEfNS_4arch4Sm90ELb1ELb0ELb0ELb1ELb0ELb0ELb0ELb1ELb1ELb0ELb0ELb0EEENS1_21CollectiveEpilogueFwdINS6_IJSA_SA_SA_EEES9_SD_SF_Li256ELb1ELb0ELb0ELb0EEENS1_36VarlenDynamicPersistentTileSchedulerILi128ELi128ELi256ELi32ELb0ELb0ELb1ELb1ELb1ELb1EEEEEEEEEvNT_6ParamsE,(.L_x_18 - _ZN7cutlass13device_kernelIN5flash11enable_sm90INS1_16FlashAttnFwdSm90INS1_25CollectiveMainloopFwdSm90ILi2EN4cute5tupleIJNS5_1CILi1EEES8_S8_EEENS6_IJNS7_ILi128EEESA_NS7_ILi192EEEEEELi128ENS_10bfloat16_tEfNS_4arch4Sm90ELb1ELb0ELb0ELb1ELb0ELb0ELb0ELb1ELb1ELb0ELb0ELb0EEENS1_21CollectiveEpilogueFwdINS6_IJSA_SA_SA_EEES9_SD_SF_Li256ELb1ELb0ELb0ELb0EEENS1_36VarlenDynamicPersistentTileSchedulerILi128ELi128ELi256ELi32ELb0ELb0ELb1ELb1ELb1ELb1EEEEEEEEEvNT_6ParamsE)
        .other          _ZN7cutlass13device_kernelIN5flash11enable_sm90INS1_16FlashAttnFwdSm90INS1_25CollectiveMainloopFwdSm90ILi2EN4cute5tupleIJNS5_1CILi1EEES8_S8_EEENS6_IJNS7_ILi128EEESA_NS7_ILi192EEEEEELi128ENS_10bfloat16_tEfNS_4arch4Sm90ELb1ELb0ELb0ELb1ELb0ELb0ELb0ELb1ELb1ELb0ELb0ELb0EEENS1_21CollectiveEpilogueFwdINS6_IJSA_SA_SA_EEES9_SD_SF_Li256ELb1ELb0ELb0ELb0EEENS1_36VarlenDynamicPersistentTileSchedulerILi128ELi128ELi256ELi32ELb0ELb0ELb1ELb1ELb1ELb1EEEEEEEEEvNT_6ParamsE,@"STO_CUDA_ENTRY STV_DEFAULT"
_ZN7cutlass13device_kernelIN5flash11enable_sm90INS1_16FlashAttnFwdSm90INS1_25CollectiveMainloopFwdSm90ILi2EN4cute5tupleIJNS5_1CILi1EEES8_S8_EEENS6_IJNS7_ILi128EEESA_NS7_ILi192EEEEEELi128ENS_10bfloat16_tEfNS_4arch4Sm90ELb1ELb0ELb0ELb1ELb0ELb0ELb0ELb1ELb1ELb0ELb0ELb0EEENS1_21CollectiveEpilogueFwdINS6_IJSA_SA_SA_EEES9_SD_SF_Li256ELb1ELb0ELb0ELb0EEENS1_36VarlenDynamicPersistentTileSchedulerILi128ELi128ELi256ELi32ELb0ELb0ELb1ELb1ELb1ELb1EEEEEEEEEvNT_6ParamsE:
[----:B------:R-:W-:Y:S01]  /*0000*/  LDC R1, c[0x0][0x37c] ;  /* 0x0000df00ff017b82 */ /* 0x000fe20000000800 */
[----:B------:R-:W-:Y:S05]  /*0010*/  EXIT ;  /* 0x000000000000794d */ /* 0x000fea0003800000 */
.L_x_8:
        /* <DEDUP_REMOVED lines=14> */
.L_x_18:


//--------------------- .text._ZN7cutlass13device_kernelIN5flash11enable_sm90INS1_16FlashAttnFwdSm90INS1_25CollectiveMainloopFwdSm90ILi2EN4cute5tupleIJNS5_1CILi1EEES8_S8_EEENS6_IJNS7_ILi128EEESA_NS7_ILi192EEEEEELi128ENS_10bfloat16_tEfNS_4arch4Sm90ELb1ELb0ELb0ELb1ELb0ELb1ELb0ELb1ELb1ELb0ELb0ELb0EEENS1_21CollectiveEpilogueFwdINS6_IJSA_SA_SA_EEES9_SD_SF_Li256ELb1ELb0ELb0ELb0EEENS1_36VarlenDynamicPersistentTileSchedulerILi128ELi128ELi256ELi32ELb0ELb0ELb1ELb1ELb1ELb1EEEEEEEEEvNT_6ParamsE --------------------------
	.section	.text._ZN7cutlass13device_kernelIN5flash11enable_sm90INS1_16FlashAttnFwdSm90INS1_25CollectiveMainloopFwdSm90ILi2EN4cute5tupleIJNS5_1CILi1EEES8_S8_EEENS6_IJNS7_ILi128EEESA_NS7_ILi192EEEEEELi128ENS_10bfloat16_tEfNS_4arch4Sm90ELb1ELb0ELb0ELb1ELb0ELb1ELb0ELb1ELb1ELb0ELb0ELb0EEENS1_21CollectiveEpilogueFwdINS6_IJSA_SA_SA_EEES9_SD_SF_Li256ELb1ELb0ELb0ELb0EEENS1_36VarlenDynamicPersistentTileSchedulerILi128ELi128ELi256ELi32ELb0ELb0ELb1ELb1ELb1ELb1EEEEEEEEEvNT_6ParamsE,"ax",@progbits
	.align	128
.text._ZN7cutlass13device_kernelIN5flash11enable_sm90INS1_16FlashAttnFwdSm90INS1_25CollectiveMainloopFwdSm90ILi2EN4cute5tupleIJNS5_1CILi1EEES8_S8_EEENS6_IJNS7_ILi128EEESA_NS7_ILi192EEEEEELi128ENS_10bfloat16_tEfNS_4arch4Sm90ELb1ELb0ELb0ELb1ELb0ELb1ELb0ELb1ELb1ELb0ELb0ELb0EEENS1_21CollectiveEpilogueFwdINS6_IJSA_SA_SA_EEES9_SD_SF_Li256ELb1ELb0ELb0ELb0EEENS1_36VarlenDynamicPersistentTileSchedulerILi128ELi128ELi256ELi32ELb0ELb0ELb1ELb1ELb1ELb1EEEEEEEEEvNT_6ParamsE:
        .type           _ZN7cutlass13device_kernelIN5flash11enable_sm90INS1_16FlashAttnFwdSm90INS1_25CollectiveMainloopFwdSm90ILi2EN4cute5tupleIJNS5_1CILi1EEES8_S8_EEENS6_IJNS7_ILi128EEESA_NS7_ILi192EEEEEELi128ENS_10bfloat16_tEfNS_4arch4Sm90ELb1ELb0ELb0ELb1ELb0ELb1ELb0ELb1ELb1ELb0ELb0ELb0EEENS1_21CollectiveEpilogueFwdINS6_IJSA_SA_SA_EEES9_SD_SF_Li256ELb1ELb0ELb0ELb0EEENS1_36VarlenDynamicPersistentTileSchedulerILi128ELi128ELi256ELi32ELb0ELb0ELb1ELb1ELb1ELb1EEEEEEEEEvNT_6ParamsE,@function
        .size           _ZN7cutlass13device_kernelIN5flash11enable_sm90INS1_16FlashAttnFwdSm90INS1_25CollectiveMainloopFwdSm90ILi2EN4cute5tupleIJNS5_1CILi1EEES8_S8_EEENS6_IJNS7_ILi128EEESA_NS7_ILi192EEEEEELi128ENS_10bfloat16_tEfNS_4arch4Sm90ELb1ELb0ELb0ELb1ELb0ELb1ELb0ELb1ELb1ELb0ELb0ELb0EEENS1_21CollectiveEpilogueFwdINS6_IJSA_SA_SA_EEES9_SD_SF_Li256ELb1ELb0ELb0ELb0EEENS1_36VarlenDynamicPersistentTileSchedulerILi128ELi128ELi256ELi32ELb0ELb0ELb1ELb1ELb1ELb1EEEEEEEEEvNT_6ParamsE,(.L_x_19 - _ZN7cutlass13device_kernelIN5flash11enable_sm90INS1_16FlashAttnFwdSm90INS1_25CollectiveMainloopFwdSm90ILi2EN4cute5tupleIJNS5_1CILi1EEES8_S8_EEENS6_IJNS7_ILi128EEESA_NS7_ILi192EEEEEELi128ENS_10bfloat16_tEfNS_4arch4Sm90ELb1ELb0ELb0ELb1ELb0ELb1ELb0ELb1ELb1ELb0ELb0ELb0EEENS1_21CollectiveEpilogueFwdINS6_IJSA_SA_SA_EEES9_SD_SF_Li256ELb1ELb0ELb0ELb0EEENS1_36VarlenDynamicPersistentTileSchedulerILi128ELi128ELi256ELi32ELb0ELb0ELb1ELb1ELb1ELb1EEEEEEEEEvNT_6ParamsE)
        .other          _ZN7cutlass13device_kernelIN5flash11enable_sm90INS1_16FlashAttnFwdSm90INS1_25CollectiveMainloopFwdSm90ILi2EN4cute5tupleIJNS5_1CILi1EEES8_S8_EEENS6_IJNS7_ILi128EEESA_NS7_ILi192EEEEEELi128ENS_10bfloat16_tEfNS_4arch4Sm90ELb1ELb0ELb0ELb1ELb0ELb1ELb0ELb1ELb1ELb0ELb0ELb0EEENS1_21CollectiveEpilogueFwdINS6_IJSA_SA_SA_EEES9_SD_SF_Li256ELb1ELb0ELb0ELb0EEENS1_36VarlenDynamicPersistentTileSchedulerILi128ELi128ELi256ELi32ELb0ELb0ELb1ELb1ELb1ELb1EEEEEEEEEvNT_6ParamsE,@"STO_CUDA_ENTRY STV_DEFAULT"
_ZN7cutlass13device_kernelIN5flash11enable_sm90INS1_16FlashAttnFwdSm90INS1_25CollectiveMainloopFwdSm90ILi2EN4cute5tupleIJNS5_1CILi1EEES8_S8_EEENS6_IJNS7_ILi128EEESA_NS7_ILi192EEEEEELi128ENS_10bfloat16_tEfNS_4arch4Sm90ELb1ELb0ELb0ELb1ELb0ELb1ELb0ELb1ELb1ELb0ELb0ELb0EEENS1_21CollectiveEpilogueFwdINS6_IJSA_SA_SA_EEES9_SD_SF_Li256ELb1ELb0ELb0ELb0EEENS1_36VarlenDynamicPersistentTileSchedulerILi128ELi128ELi256ELi32ELb0ELb0ELb1ELb1ELb1ELb1EEEEEEEEEvNT_6ParamsE:
[----:B------:R-:W-:Y:S01]  /*0000*/  LDC R1, c[0x0][0x37c] ;  /* 0x0000df00ff017b82 */ /* 0x000fe20000000800 */
[----:B------:R-:W-:Y:S05]  /*0010*/  EXIT ;  /* 0x000000000000794d */ /* 0x000fea0003800000 */
.L_x_9:
        /* <DEDUP_REMOVED lines=14> */
.L_x_19:


//--------------------- .nv.shared.reserved.0     --------------------------
	.section	.nv.shared.reserved.0,"aw",@nobits
	.weak		__nv_reservedSMEM_offset_0_alias
	.size		__nv_reservedSMEM_offset_0_alias, 0, 64
	.other		__nv_reservedSMEM_offset_0_alias,@"STO_CUDA_RESERVED_SHARED STV_DEFAULT"
__nv_reservedSMEM_offset_0_alias:
	.zero		0
	.zero		64


//--------------------- .nv.global                --------------------------
	.section	.nv.global,"aw",@nobits
.nv.global:
	.type		_ZN70_INTERNAL_0df01427_34_flash_fwd_hdim192_128_bf16_sm90_cu_f3e6f9ee_30934cute1_E,@object
	.size		_ZN70_INTERNAL_0df01427_34_flash_fwd_hdim192_128_bf16_sm90_cu_f3e6f9ee_30934cute1_E,(_ZN70_INTERNAL_0df01427_34_flash_fwd_hdim192_128_bf16_sm90_cu_f3e6f9ee_30934cuda3std3__45__cpo6cbeginE - _ZN70_INTERNAL_0df01427_34_flash_fwd_hdim192_128_bf16_sm90_cu_f3e6f9ee_30934cute1_E)
_ZN70_INTERNAL_0df01427_34_flash_fwd_hdim192_128_bf16_sm90_cu_f3e6f9ee_30934cute1_E:
	.zero		1
	.type		_ZN70_INTERNAL_0df01427_34_flash_fwd_hdim192_128_bf16_sm90_cu_f3e6f9ee_30934cuda3std3__45__cpo6cbeginE,@object
	.size		_ZN70_INTERNAL_0df01427_34_flash_fwd_hdim192_128_bf16_sm90_cu_f3e6f9ee_30934cuda3std3__45__cpo6cbeginE,(_ZN70_INTERNAL_0df01427_34_flash_fwd_hdim192_128_bf16_sm90_cu_f3e6f9ee_30934cuda3std3__48in_placeE - _ZN70_INTERNAL_0df01427_34_flash_fwd_hdim192_128_bf16_sm90_cu_f3e6f9ee_30934cuda3std3__45__cpo6cbeginE)
_ZN70_INTERNAL_0df01427_34_flash_fwd_hdim192_128_bf16_sm90_cu_f3e6f9ee_30934cuda3std3__45__cpo6cbeginE:
	.zero		1
	.type		_ZN70_INTERNAL_0df01427_34_flash_fwd_hdim192_128_bf16_sm90_cu_f3e6f9ee_30934cuda3std3__48in_placeE,@object
	.size		_ZN70_INTERNAL_0df01427_34_flash_fwd_hdim192_128_bf16_sm90_cu_f3e6f9ee_30934cuda3std3__48in_placeE,(_ZN70_INTERNAL_0df01427_34_flash_fwd_hdim192_128_bf16_sm90_cu_f3e6f9ee_30934cuda3std6ranges3__45__cpo9iter_moveE - _ZN70_INTERNAL_0df01427_34_flash_fwd_hdim192_128_bf16_sm90_cu_f3e6f9ee_30934cuda3std3__48in_placeE)
_ZN70_INTERNAL_0df01427_34_flash_fwd_hdim192_128_bf16_sm90_cu_f3e6f9ee_30934cuda3std3__48in_placeE:
	.zero		1
	.type		_ZN70_INTERNAL_0df01427_34_flash_fwd_hdim192_128_bf16_sm90_cu_f3e6f9ee_30934cuda3std6ranges3__45__cpo9iter_moveE,@object
	.size		_ZN70_INTERNAL_0df01427_34_flash_fwd_hdim192_128_bf16_sm90_cu_f3e6f9ee_30934cuda3std6ranges3__45__cpo9iter_moveE,(_ZN70_INTERNAL_0df01427_34_flash_fwd_hdim192_128_bf16_sm90_cu_f3e6f9ee_30934cuda3std3__45__cpo5beginE - _ZN70_INTERNAL_0df01427_34_flash_fwd_hdim192_128_bf16_sm90_cu_f3e6f9ee_30934cuda3std6ranges3__45__cpo9iter_moveE)
_ZN70_INTERNAL_0df01427_34_flash_fwd_hdim192_128_bf16_sm90_cu_f3e6f9ee_30934cuda3std6ranges3__45__cpo9iter_moveE:
	.zero		1
	.type		_ZN70_INTERNAL_0df01427_34_flash_fwd_hdim192_128_bf16_sm90_cu_f3e6f9ee_30934cuda3std3__45__cpo5beginE,@object
	.size		_ZN70_INTERNAL_0df01427_34_flash_fwd_hdim192_128_bf16_sm90_cu_f3e6f9ee_30934cuda3std3__45__cpo5beginE,(_ZN70_INTERNAL_0df01427_34_flash_fwd_hdim192_128_bf16_sm90_cu_f3e6f9ee_30934cuda3std3__472_GLOBAL__N__0df01427_34_flash_fwd_hdim192_128_bf16_sm90_cu_f3e6f9ee_30936ignoreE - _ZN70_INTERNAL_0df01427_34_flash_fwd_hdim192_128_bf16_sm90_cu_f3e6f9ee_30934cuda3std3__45__cpo5beginE)
_ZN70_INTERNAL_0df01427_34_flash_fwd_hdim192_128_bf16_sm90_cu_f3e6f9ee_30934cuda3std3__45__cpo5beginE:
	.zero		1
	.type		_ZN70_INTERNAL_0df01427_34_flash_fwd_hdim192_128_bf16_sm90_cu_f3e6f9ee_30934cuda3std3__472_GLOBAL__N__0df01427_34_flash_fwd_hdim192_128_bf16_sm90_cu_f3e6f9ee_30936ignoreE,@object
	.size		_ZN70_INTERNAL_0df01427_34_flash_fwd_hdim192_128_bf16_sm90_cu_f3e6f9ee_30934cuda3std3__472_GLOBAL__N__0df01427_34_flash_fwd_hdim192_128_bf16_sm90_cu_f3e6f9ee_30936ignoreE,(_ZN70_INTERNAL_0df01427_34_flash_fwd_hdim192_128_bf16_sm90_cu_f3e6f9ee_30934cute7productE - _ZN70_INTERNAL_0df01427_34_flash_fwd_hdim192_128_bf16_sm90_cu_f3e6f9ee_30934cuda3std3__472_GLOBAL__N__0df01427_34_flash_fwd_hdim192_128_bf16_sm90_cu_f3e6f9ee_30936ignoreE)
_ZN70_INTERNAL_0df01427_34_flash_fwd_hdim192_128_bf16_sm90_cu_f3e6f9ee_30934cuda3std3__472_GLOBAL__N__0df01427_34_flash_fwd_hdim192_128_bf16_sm90_cu_f3e6f9ee_30936ignoreE:
	.zero		1
	.type		_ZN70_INTERNAL_0df01427_34_flash_fwd_hdim192_128_bf16_sm90_cu_f3e6f9ee_30934cute7productE,@object
	.size		_ZN70_INTERNAL_0df01427_34_flash_fwd_hdim192_128_bf16_sm90_cu_f3e6f9ee_30934cute7productE,(_ZN70_INTERNAL_0df01427_34_flash_fwd_hdim192_128_bf16_sm90_cu_f3e6f9ee_30934cuda3std3__45__cpo3endE - _ZN70_INTERNAL_0df01427_34_flash_fwd_hdim192_128_bf16_sm90_cu_f3e6f9ee_30934cute7productE)
_ZN70_INTERNAL_0df01427_34_flash_fwd_hdim192_128_bf16_sm90_cu_f3e6f9ee_30934cute7productE:
	.zero		1
	.type		_ZN70_INTERNAL_0df01427_34_flash_fwd_hdim192_128_bf16_sm90_cu_f3e6f9ee_30934cuda3std3__45__cpo3endE,@object
	.size		_ZN70_INTERNAL_0df01427_34_flash_fwd_hdim192_128_bf16_sm90_cu_f3e6f9ee_30934cuda3std3__45__cpo3endE,(_ZN70_INTERNAL_0df01427_34_flash_fwd_hdim192_128_bf16_sm90_cu_f3e6f9ee_30934cuda3std3__419piecewise_constructE - _ZN70_INTERNAL_0df01427_34_flash_fwd_hdim192_128_bf16_sm90_cu_f3e6f9ee_30934cuda3std3__45__cpo3endE)
_ZN70_INTERNAL_0df01427_34_flash_fwd_hdim192_128_bf16_sm90_cu_f3e6f9ee_30934cuda3std3__45__cpo3endE:
	.zero		1
	.type		_ZN70_INTERNAL_0df01427_34_flash_fwd_hdim192_128_bf16_sm90_cu_f3e6f9ee_30934cuda3std3__419piecewise_constructE,@object
	.size		_ZN70_INTERNAL_0df01427_34_flash_fwd_hdim192_128_bf16_sm90_cu_f3e6f9ee_30934cuda3std3__419piecewise_constructE,(_ZN70_INTERNAL_0df01427_34_flash_fwd_hdim192_128_bf16_sm90_cu_f3e6f9ee_30934cuda3std3__45__cpo4cendE - _ZN70_INTERNAL_0df01427_34_flash_fwd_hdim192_128_bf16_sm90_cu_f3e6f9ee_30934cuda3std3__419piecewise_constructE)
_ZN70_INTERNAL_0df01427_34_flash_fwd_hdim192_128_bf16_sm90_cu_f3e6f9ee_30934cuda3std3__419piecewise_constructE:
	.zero		1
	.type		_ZN70_INTERNAL_0df01427_34_flash_fwd_hdim192_128_bf16_sm90_cu_f3e6f9ee_30934cuda3std3__45__cpo4cendE,@object
	.size		_ZN70_INTERNAL_0df01427_34_flash_fwd_hdim192_128_bf16_sm90_cu_f3e6f9ee_30934cuda3std3__45__cpo4cendE,(_ZN70_INTERNAL_0df01427_34_flash_fwd_hdim192_128_bf16_sm90_cu_f3e6f9ee_30934cuda3std6ranges3__45__cpo4swapE - _ZN70_INTERNAL_0df01427_34_flash_fwd_hdim192_128_bf16_sm90_cu_f3e6f9ee_30934cuda3std3__45__cpo4cendE)
_ZN70_INTERNAL_0df01427_34_flash_fwd_hdim192_128_bf16_sm90_cu_f3e6f9ee_30934cuda3std3__45__cpo4cendE:
	.zero		1
	.type		_ZN70_INTERNAL_0df01427_34_flash_fwd_hdim192_128_bf16_sm90_cu_f3e6f9ee_30934cuda3std6ranges3__45__cpo4swapE,@object
	.size		_ZN70_INTERNAL_0df01427_34_flash_fwd_hdim192_128_bf16_sm90_cu_f3e6f9ee_30934cuda3std6ranges3__45__cpo4swapE,(.L_7 - _ZN70_INTERNAL_0df01427_34_flash_fwd_hdim192_128_bf16_sm90_cu_f3e6f9ee_30934cuda3std6ranges3__45__cpo4swapE)
_ZN70_INTERNAL_0df01427_34_flash_fwd_hdim192_128_bf16_sm90_cu_f3e6f9ee_30934cuda3std6ranges3__45__cpo4swapE:
	.zero		1
.L_7:


//--------------------- .nv.constant0._ZN7cutlass13device_kernelIN5flash11enable_sm90INS1_16FlashAttnFwdSm90INS1_25CollectiveMainloopFwdSm90ILi2EN4cute5tupleIJNS5_1CILi1EEES8_S8_EEENS6_IJNS7_ILi128EEESA_NS7_ILi192EEEEEELi128ENS_10bfloat16_tEfNS_4arch4Sm90ELb0ELb0ELb0ELb0ELb0ELb0ELb0ELb1ELb1ELb0ELb0ELb0EEENS1_21CollectiveEpilogueFwdINS6_IJSA_SA_SA_EEES9_SD_SF_Li256ELb0ELb0ELb0ELb0EEENS1_29StaticPersistentTileSchedulerILb0EEEEEEEEEvNT_6ParamsE --------------------------
	.section	.nv.constant0._ZN7cutlass13device_kernelIN5flash11enable_sm90INS1_16FlashAttnFwdSm90INS1_25CollectiveMainloopFwdSm90ILi2EN4cute5tupleIJNS5_1CILi1EEES8_S8_EEENS6_IJNS7_ILi128EEESA_NS7_ILi192EEEEEELi128ENS_10bfloat16_tEfNS_4arch4Sm90ELb0ELb0ELb0ELb0ELb0ELb0ELb0ELb1ELb1ELb0ELb0ELb0EEENS1_21CollectiveEpilogueFwdINS6_IJSA_SA_SA_EEES9_SD_SF_Li256ELb0ELb0ELb0ELb0EEENS1_29StaticPersistentTileSchedulerILb0EEEEEEEEEvNT_6ParamsE,"a",@progbits
	.sectionflags	@""
	.align	4
.nv.constant0._ZN7cutlass13device_kernelIN5flash11enable_sm90INS1_16FlashAttnFwdSm90INS1_25CollectiveMainloopFwdSm90ILi2EN4cute5tupleIJNS5_1CILi1EEES8_S8_EEENS6_IJNS7_ILi128EEESA_NS7_ILi192EEEEEELi128ENS_10bfloat16_tEfNS_4arch4Sm90ELb0ELb0ELb0ELb0ELb0ELb0ELb0ELb1ELb1ELb0ELb0ELb0EEENS1_21CollectiveEpilogueFwdINS6_IJSA_SA_SA_EEES9_SD_SF_Li256ELb0ELb0ELb0ELb0EEENS1_29StaticPersistentTileSchedulerILb0EEEEEEEEEvNT_6ParamsE:
	.zero		3840


//--------------------- .nv.constant0._ZN7cutlass13device_kernelIN5flash11enable_sm90INS1_16FlashAttnFwdSm90INS1_25CollectiveMainloopFwdSm90ILi2EN4cute5tupleIJNS5_1CILi2EEENS7_ILi1EEES9_EEENS6_IJNS7_ILi128EEESB_NS7_ILi192EEEEEELi128ENS_10bfloat16_tEfNS_4arch4Sm90ELb0ELb0ELb0ELb0ELb0ELb0ELb0ELb1ELb1ELb0ELb0ELb0EEENS1_21CollectiveEpilogueFwdINS6_IJSB_SB_SB_EEESA_SE_SG_Li256ELb0ELb0ELb0ELb0EEENS1_29StaticPersistentTileSchedulerILb0EEEEEEEEEvNT_6ParamsE --------------------------
	.section	.nv.constant0._ZN7cutlass13device_kernelIN5flash11enable_sm90INS1_16FlashAttnFwdSm90INS1_25CollectiveMainloopFwdSm90ILi2EN4cute5tupleIJNS5_1CILi2EEENS7_ILi1EEES9_EEENS6_IJNS7_ILi128EEESB_NS7_ILi192EEEEEELi128ENS_10bfloat16_tEfNS_4arch4Sm90ELb0ELb0ELb0ELb0ELb0ELb0ELb0ELb1ELb1ELb0ELb0ELb0EEENS1_21CollectiveEpilogueFwdINS6_IJSB_SB_SB_EEESA_SE_SG_Li256ELb0ELb0ELb0ELb0EEENS1_29StaticPersistentTileSchedulerILb0EEEEEEEEEvNT_6ParamsE,"a",@progbits
	.sectionflags	@""
	.align	4
.nv.constant0._ZN7cutlass13device_kernelIN5flash11enable_sm90INS1_16FlashAttnFwdSm90INS1_25CollectiveMainloopFwdSm90ILi2EN4cute5tupleIJNS5_1CILi2EEENS7_ILi1EEES9_EEENS6_IJNS7_ILi128EEESB_NS7_ILi192EEEEEELi128ENS_10bfloat16_tEfNS_4arch4Sm90ELb0ELb0ELb0ELb0ELb0ELb0ELb0ELb1ELb1ELb0ELb0ELb0EEENS1_21CollectiveEpilogueFwdINS6_IJSB_SB_SB_EEESA_SE_SG_Li256ELb0ELb0ELb0ELb0EEENS1_29StaticPersistentTileSchedulerILb0EEEEEEEEEvNT_6ParamsE:
	.zero		3840


//--------------------- .nv.constant0._ZN7cutlass13device_kernelIN5flash11enable_sm90INS1_16FlashAttnFwdSm90INS1_25CollectiveMainloopFwdSm90ILi2EN4cute5tupleIJNS5_1CILi1EEES8_S8_EEENS6_IJNS7_ILi128EEESA_NS7_ILi192EEEEEELi128ENS_10bfloat16_tEfNS_4arch4Sm90ELb0ELb0ELb0ELb1ELb0ELb0ELb0ELb1ELb1ELb0ELb0ELb0EEENS1_21CollectiveEpilogueFwdINS6_IJSA_SA_SA_EEES9_SD_SF_Li256ELb1ELb0ELb0ELb0EEENS1_36VarlenDynamicPersistentTileSchedulerILi128ELi128ELi256ELi32ELb0ELb0ELb1ELb0ELb1ELb1EEEEEEEEEvNT_6ParamsE --------------------------
	.section	.nv.constant0._ZN7cutlass13device_kernelIN5flash11enable_sm90INS1_16FlashAttnFwdSm90INS1_25CollectiveMainloopFwdSm90ILi2EN4cute5tupleIJNS5_1CILi1EEES8_S8_EEENS6_IJNS7_ILi128EEESA_NS7_ILi192EEEEEELi128ENS_10bfloat16_tEfNS_4arch4Sm90ELb0ELb0ELb0ELb1ELb0ELb0ELb0ELb1ELb1ELb0ELb0ELb0EEENS1_21CollectiveEpilogueFwdINS6_IJSA_SA_SA_EEES9_SD_SF_Li256ELb1ELb0ELb0ELb0EEENS1_36VarlenDynamicPersistentTileSchedulerILi128ELi128ELi256ELi32ELb0ELb0ELb1ELb0ELb1ELb1EEEEEEEEEvNT_6ParamsE,"a",@progbits
	.sectionflags	@""
	.align	4
.nv.constant0._ZN7cutlass13device_kernelIN5flash11enable_sm90INS1_16FlashAttnFwdSm90INS1_25CollectiveMainloopFwdSm90ILi2EN4cute5tupleIJNS5_1CILi1EEES8_S8_EEENS6_IJNS7_ILi128EEESA_NS7_ILi192EEEEEELi128ENS_10bfloat16_tEfNS_4arch4Sm90ELb0ELb0ELb0ELb1ELb0ELb0ELb0ELb1ELb1ELb0ELb0ELb0EEENS1_21CollectiveEpilogueFwdINS6_IJSA_SA_SA_EEES9_SD_SF_Li256ELb1ELb0ELb0ELb0EEENS1_36VarlenDynamicPersistentTileSchedulerILi128ELi128ELi256ELi32ELb0ELb0ELb1ELb0ELb1ELb1EEEEEEEEEvNT_6ParamsE:
	.zero		3456


//--------------------- .nv.constant0._ZN7cutlass13device_kernelIN5flash11enable_sm90INS1_16FlashAttnFwdSm90INS1_25CollectiveMainloopFwdSm90ILi2EN4cute5tupleIJNS5_1CILi1EEES8_S8_EEENS6_IJNS7_ILi128EEESA_NS7_ILi192EEEEEELi128ENS_10bfloat16_tEfNS_4arch4Sm90ELb0ELb0ELb0ELb1ELb0ELb1ELb0ELb1ELb1ELb0ELb0ELb0EEENS1_21CollectiveEpilogueFwdINS6_IJSA_SA_SA_EEES9_SD_SF_Li256ELb1ELb0ELb0ELb0EEENS1_36VarlenDynamicPersistentTileSchedulerILi128ELi128ELi256ELi32ELb0ELb0ELb1ELb0ELb1ELb1EEEEEEEEEvNT_6ParamsE --------------------------
	.section	.nv.constant0._ZN7cutlass13device_kernelIN5flash11enable_sm90INS1_16FlashAttnFwdSm90INS1_25CollectiveMainloopFwdSm90ILi2EN4cute5tupleIJNS5_1CILi1EEES8_S8_EEENS6_IJNS7_ILi128EEESA_NS7_ILi192EEEEEELi128ENS_10bfloat16_tEfNS_4arch4Sm90ELb0ELb0ELb0ELb1ELb0ELb1ELb0ELb1ELb1ELb0ELb0ELb0EEENS1_21CollectiveEpilogueFwdINS6_IJSA_SA_SA_EEES9_SD_SF_Li256ELb1ELb0ELb0ELb0EEENS1_36VarlenDynamicPersistentTileSchedulerILi128ELi128ELi256ELi32ELb0ELb0ELb1ELb0ELb1ELb1EEEEEEEEEvNT_6ParamsE,"a",@progbits
	.sectionflags	@""
	.align	4
.nv.constant0._ZN7cutlass13device_kernelIN5flash11enable_sm90INS1_16FlashAttnFwdSm90INS1_25CollectiveMainloopFwdSm90ILi2EN4cute5tupleIJNS5_1CILi1EEES8_S8_EEENS6_IJNS7_ILi128EEESA_NS7_ILi192EEEEEELi128ENS_10bfloat16_tEfNS_4arch4Sm90ELb0ELb0ELb0ELb1ELb0ELb1ELb0ELb1ELb1ELb0ELb0ELb0EEENS1_21CollectiveEpilogueFwdINS6_IJSA_SA_SA_EEES9_SD_SF_Li256ELb1ELb0ELb0ELb0EEENS1_36VarlenDynamicPersistentTileSchedulerILi128ELi128ELi256ELi32ELb0ELb0ELb1ELb0ELb1ELb1EEEEEEEEEvNT_6ParamsE:
	.zero		3456


//--------------------- .nv.constant0._ZN7cutlass13device_kernelIN5flash11enable_sm90INS1_16FlashAttnFwdSm90INS1_25CollectiveMainloopFwdSm90ILi2EN4cute5tupleIJNS5_1CILi1EEES8_S8_EEENS6_IJNS7_ILi128EEENS7_ILi96EEENS7_ILi192EEEEEELi128ENS_10bfloat16_tEfNS_4arch4Sm90ELb0ELb1ELb0ELb0ELb0ELb0ELb0ELb1ELb1ELb0ELb0ELb0EEENS1_21CollectiveEpilogueFwdINS6_IJSA_SA_SB_EEES9_SE_SG_Li256ELb0ELb0ELb0ELb0EEENS1_30DynamicPersistentTileSchedulerILi256ELi32ELb0ELb0ELb1EEEEEEEEEvNT_6ParamsE --------------------------
	.section	.nv.constant0._ZN7cutlass13device_kernelIN5flash11enable_sm90INS1_16FlashAttnFwdSm90INS1_25CollectiveMainloopFwdSm90ILi2EN4cute5tupleIJNS5_1CILi1EEES8_S8_EEENS6_IJNS7_ILi128EEENS7_ILi96EEENS7_ILi192EEEEEELi128ENS_10bfloat16_tEfNS_4arch4Sm90ELb0ELb1ELb0ELb0ELb0ELb0ELb0ELb1ELb1ELb0ELb0ELb0EEENS1_21CollectiveEpilogueFwdINS6_IJSA_SA_SB_EEES9_SE_SG_Li256ELb0ELb0ELb0ELb0EEENS1_30DynamicPersistentTileSchedulerILi256ELi32ELb0ELb0ELb1EEEEEEEEEvNT_6ParamsE,"a",@progbits
	.sectionflags	@""
	.align	4
.nv.constant0._ZN7cutlass13device_kernelIN5flash11enable_sm90INS1_16FlashAttnFwdSm90INS1_25CollectiveMainloopFwdSm90ILi2EN4cute5tupleIJNS5_1CILi1EEES8_S8_EEENS6_IJNS7_ILi128EEENS7_ILi96EEENS7_ILi192EEEEEELi128ENS_10bfloat16_tEfNS_4arch4Sm90ELb0ELb1ELb0ELb0ELb0ELb0ELb0ELb1ELb1ELb0ELb0ELb0EEENS1_21CollectiveEpilogueFwdINS6_IJSA_SA_SB_EEES9_SE_SG_Li256ELb0ELb0ELb0ELb0EEENS1_30DynamicPersistentTileSchedulerILi256ELi32ELb0ELb0ELb1EEEEEEEEEvNT_6ParamsE:
	.zero		3840


//--------------------- .nv.constant0._ZN7cutlass13device_kernelIN5flash11enable_sm90INS1_16FlashAttnFwdSm90INS1_25CollectiveMainloopFwdSm90ILi2EN4cute5tupleIJNS5_1CILi1EEES8_S8_EEENS6_IJNS7_ILi128EEENS7_ILi96EEENS7_ILi192EEEEEELi128ENS_10bfloat16_tEfNS_4arch4Sm90ELb0ELb1ELb0ELb1ELb0ELb0ELb0ELb1ELb1ELb0ELb0ELb0EEENS1_21CollectiveEpilogueFwdINS6_IJSA_SA_SB_EEES9_SE_SG_Li256ELb1ELb0ELb0ELb0EEENS1_36VarlenDynamicPersistentTileSchedulerILi128ELi96ELi256ELi32ELb0ELb0ELb1ELb1ELb0ELb1EEEEEEEEEvNT_6ParamsE --------------------------
	.section	.nv.constant0._ZN7cutlass13device_kernelIN5flash11enable_sm90INS1_16FlashAttnFwdSm90INS1_25CollectiveMainloopFwdSm90ILi2EN4cute5tupleIJNS5_1CILi1EEES8_S8_EEENS6_IJNS7_ILi128EEENS7_ILi96EEENS7_ILi192EEEEEELi128ENS_10bfloat16_tEfNS_4arch4Sm90ELb0ELb1ELb0ELb1ELb0ELb0ELb0ELb1ELb1ELb0ELb0ELb0EEENS1_21CollectiveEpilogueFwdINS6_IJSA_SA_SB_EEES9_SE_SG_Li256ELb1ELb0ELb0ELb0EEENS1_36VarlenDynamicPersistentTileSchedulerILi128ELi96ELi256ELi32ELb0ELb0ELb1ELb1ELb0ELb1EEEEEEEEEvNT_6ParamsE,"a",@progbits
	.sectionflags	@""
	.align	4
.nv.constant0._ZN7cutlass13device_kernelIN5flash11enable_sm90INS1_16FlashAttnFwdSm90INS1_25CollectiveMainloopFwdSm90ILi2EN4cute5tupleIJNS5_1CILi1EEES8_S8_EEENS6_IJNS7_ILi128EEENS7_ILi96EEENS7_ILi192EEEEEELi128ENS_10bfloat16_tEfNS_4arch4Sm90ELb0ELb1ELb0ELb1ELb0ELb0ELb0ELb1ELb1ELb0ELb0ELb0EEENS1_21CollectiveEpilogueFwdINS6_IJSA_SA_SB_EEES9_SE_SG_Li256ELb1ELb0ELb0ELb0EEENS1_36VarlenDynamicPersistentTileSchedulerILi128ELi96ELi256ELi32ELb0ELb0ELb1ELb1ELb0ELb1EEEEEEEEEvNT_6ParamsE:
	.zero		3456


//--------------------- .nv.constant0._ZN7cutlass13device_kernelIN5flash11enable_sm90INS1_16FlashAttnFwdSm90INS1_25CollectiveMainloopFwdSm90ILi2EN4cute5tupleIJNS5_1CILi1EEES8_S8_EEENS6_IJNS7_ILi128EEENS7_ILi96EEENS7_ILi192EEEEEELi128ENS_10bfloat16_tEfNS_4arch4Sm90ELb0ELb1ELb0ELb1ELb0ELb1ELb0ELb1ELb1ELb0ELb0ELb0EEENS1_21CollectiveEpilogueFwdINS6_IJSA_SA_SB_EEES9_SE_SG_Li256ELb1ELb0ELb0ELb0EEENS1_36VarlenDynamicPersistentTileSchedulerILi128ELi96ELi256ELi32ELb0ELb0ELb1ELb1ELb0ELb1EEEEEEEEEvNT_6ParamsE --------------------------
	.section	.nv.constant0._ZN7cutlass13device_kernelIN5flash11enable_sm90INS1_16FlashAttnFwdSm90INS1_25CollectiveMainloopFwdSm90ILi2EN4cute5tupleIJNS5_1CILi1EEES8_S8_EEENS6_IJNS7_ILi128EEENS7_ILi96EEENS7_ILi192EEEEEELi128ENS_10bfloat16_tEfNS_4arch4Sm90ELb0ELb1ELb0ELb1ELb0ELb1ELb0ELb1ELb1ELb0ELb0ELb0EEENS1_21CollectiveEpilogueFwdINS6_IJSA_SA_SB_EEES9_SE_SG_Li256ELb1ELb0ELb0ELb0EEENS1_36VarlenDynamicPersistentTileSchedulerILi128ELi96ELi256ELi32ELb0ELb0ELb1ELb1ELb0ELb1EEEEEEEEEvNT_6ParamsE,"a",@progbits
	.sectionflags	@""
	.align	4
.nv.constant0._ZN7cutlass13device_kernelIN5flash11enable_sm90INS1_16FlashAttnFwdSm90INS1_25CollectiveMainloopFwdSm90ILi2EN4cute5tupleIJNS5_1CILi1EEES8_S8_EEENS6_IJNS7_ILi128EEENS7_ILi96EEENS7_ILi192EEEEEELi128ENS_10bfloat16_tEfNS_4arch4Sm90ELb0ELb1ELb0ELb1ELb0ELb1ELb0ELb1ELb1ELb0ELb0ELb0EEENS1_21CollectiveEpilogueFwdINS6_IJSA_SA_SB_EEES9_SE_SG_Li256ELb1ELb0ELb0ELb0EEENS1_36VarlenDynamicPersistentTileSchedulerILi128ELi96ELi256ELi32ELb0ELb0ELb1ELb1ELb0ELb1EEEEEEEEEvNT_6ParamsE:
	.zero		3456


//--------------------- .nv.constant0._ZN7cutlass13device_kernelIN5flash11enable_sm90INS1_16FlashAttnFwdSm90INS1_25CollectiveMainloopFwdSm90ILi2EN4cute5tupleIJNS5_1CILi1EEES8_S8_EEENS6_IJNS7_ILi128EEESA_NS7_ILi192EEEEEELi128ENS_10bfloat16_tEfNS_4arch4Sm90ELb1ELb0ELb0ELb0ELb0ELb0ELb0ELb1ELb1ELb0ELb0ELb0EEENS1_21CollectiveEpilogueFwdINS6_IJSA_SA_SA_EEES9_SD_SF_Li256ELb0ELb0ELb0ELb0EEENS1_30DynamicPersistentTileSchedulerILi256ELi32ELb0ELb0ELb1EEEEEEEEEvNT_6ParamsE --------------------------
	.section	.nv.constant0._ZN7cutlass13device_kernelIN5flash11enable_sm90INS1_16FlashAttnFwdSm90INS1_25CollectiveMainloopFwdSm90ILi2EN4cute5tupleIJNS5_1CILi1EEES8_S8_EEENS6_IJNS7_ILi128EEESA_NS7_ILi192EEEEEELi128ENS_10bfloat16_tEfNS_4arch4Sm90ELb1ELb0ELb0ELb0ELb0ELb0ELb0ELb1ELb1ELb0ELb0ELb0EEENS1_21CollectiveEpilogueFwdINS6_IJSA_SA_SA_EEES9_SD_SF_Li256ELb0ELb0ELb0ELb0EEENS1_30DynamicPersistentTileSchedulerILi256ELi32ELb0ELb0ELb1EEEEEEEEEvNT_6ParamsE,"a",@progbits
	.sectionflags	@""
	.align	4
.nv.constant0._ZN7cutlass13device_kernelIN5flash11enable_sm90INS1_16FlashAttnFwdSm90INS1_25CollectiveMainloopFwdSm90ILi2EN4cute5tupleIJNS5_1CILi1EEES8_S8_EEENS6_IJNS7_ILi128EEESA_NS7_ILi192EEEEEELi128ENS_10bfloat16_tEfNS_4arch4Sm90ELb1ELb0ELb0ELb0ELb0ELb0ELb0ELb1ELb1ELb0ELb0ELb0EEENS1_21CollectiveEpilogueFwdINS6_IJSA_SA_SA_EEES9_SD_SF_Li256ELb0ELb0ELb0ELb0EEENS1_30DynamicPersistentTileSchedulerILi256ELi32ELb0ELb0ELb1EEEEEEEEEvNT_6ParamsE:
	.zero		3840


//--------------------- .nv.constant0._ZN7cutlass13device_kernelIN5flash11enable_sm90INS1_16FlashAttnFwdSm90INS1_25CollectiveMainloopFwdSm90ILi2EN4cute5tupleIJNS5_1CILi1EEES8_S8_EEENS6_IJNS7_ILi128EEESA_NS7_ILi192EEEEEELi128ENS_10bfloat16_tEfNS_4arch4Sm90ELb1ELb0ELb0ELb1ELb0ELb0ELb0ELb1ELb1ELb0ELb0ELb0EEENS1_21CollectiveEpilogueFwdINS6_IJSA_SA_SA_EEES9_SD_SF_Li256ELb1ELb0ELb0ELb0EEENS1_36VarlenDynamicPersistentTileSchedulerILi128ELi128ELi256ELi32ELb0ELb0ELb1ELb1ELb1ELb1EEEEEEEEEvNT_6ParamsE --------------------------
	.section	.nv.constant0._ZN7cutlass13device_kernelIN5flash11enable_sm90INS1_16FlashAttnFwdSm90INS1_25CollectiveMainloopFwdSm90ILi2EN4cute5tupleIJNS5_1CILi1EEES8_S8_EEENS6_IJNS7_ILi128EEESA_NS7_ILi192EEEEEELi128ENS_10bfloat16_tEfNS_4arch4Sm90ELb1ELb0ELb0ELb1ELb0ELb0ELb0ELb1ELb1ELb0ELb0ELb0EEENS1_21CollectiveEpilogueFwdINS6_IJSA_SA_SA_EEES9_SD_SF_Li256ELb1ELb0ELb0ELb0EEENS1_36VarlenDynamicPersistentTileSchedulerILi128ELi128ELi256ELi32ELb0ELb0ELb1ELb1ELb1ELb1EEEEEEEEEvNT_6ParamsE,"a",@progbits
	.sectionflags	@""
	.align	4
.nv.constant0._ZN7cutlass13device_kernelIN5flash11enable_sm90INS1_16FlashAttnFwdSm90INS1_25CollectiveMainloopFwdSm90ILi2EN4cute5tupleIJNS5_1CILi1EEES8_S8_EEENS6_IJNS7_ILi128EEESA_NS7_ILi192EEEEEELi128ENS_10bfloat16_tEfNS_4arch4Sm90ELb1ELb0ELb0ELb1ELb0ELb0ELb0ELb1ELb1ELb0ELb0ELb0EEENS1_21CollectiveEpilogueFwdINS6_IJSA_SA_SA_EEES9_SD_SF_Li256ELb1ELb0ELb0ELb0EEENS1_36VarlenDynamicPersistentTileSchedulerILi128ELi128ELi256ELi32ELb0ELb0ELb1ELb1ELb1ELb1EEEEEEEEEvNT_6ParamsE:
	.zero		3456


//--------------------- .nv.constant0._ZN7cutlass13device_kernelIN5flash11enable_sm90INS1_16FlashAttnFwdSm90INS1_25CollectiveMainloopFwdSm90ILi2EN4cute5tupleIJNS5_1CILi1EEES8_S8_EEENS6_IJNS7_ILi128EEESA_NS7_ILi192EEEEEELi128ENS_10bfloat16_tEfNS_4arch4Sm90ELb1ELb0ELb0ELb1ELb0ELb1ELb0ELb1ELb1ELb0ELb0ELb0EEENS1_21CollectiveEpilogueFwdINS6_IJSA_SA_SA_EEES9_SD_SF_Li256ELb1ELb0ELb0ELb0EEENS1_36VarlenDynamicPersistentTileSchedulerILi128ELi128ELi256ELi32ELb0ELb0ELb1ELb1ELb1ELb1EEEEEEEEEvNT_6ParamsE --------------------------
	.section	.nv.constant0._ZN7cutlass13device_kernelIN5flash11enable_sm90INS1_16FlashAttnFwdSm90INS1_25CollectiveMainloopFwdSm90ILi2EN4cute5tupleIJNS5_1CILi1EEES8_S8_EEENS6_IJNS7_ILi128EEESA_NS7_ILi192EEEEEELi128ENS_10bfloat16_tEfNS_4arch4Sm90ELb1ELb0ELb0ELb1ELb0ELb1ELb0ELb1ELb1ELb0ELb0ELb0EEENS1_21CollectiveEpilogueFwdINS6_IJSA_SA_SA_EEES9_SD_SF_Li256ELb1ELb0ELb0ELb0EEENS1_36VarlenDynamicPersistentTileSchedulerILi128ELi128ELi256ELi32ELb0ELb0ELb1ELb1ELb1ELb1EEEEEEEEEvNT_6ParamsE,"a",@progbits
	.sectionflags	@""
	.align	4
.nv.constant0._ZN7cutlass13device_kernelIN5flash11enable_sm90INS1_16FlashAttnFwdSm90INS1_25CollectiveMainloopFwdSm90ILi2EN4cute5tupleIJNS5_1CILi1EEES8_S8_EEENS6_IJNS7_ILi128EEESA_NS7_ILi192EEEEEELi128ENS_10bfloat16_tEfNS_4arch4Sm90ELb1ELb0ELb0ELb1ELb0ELb1ELb0ELb1ELb1ELb0ELb0ELb0EEENS1_21CollectiveEpilogueFwdINS6_IJSA_SA_SA_EEES9_SD_SF_Li256ELb1ELb0ELb0ELb0EEENS1_36VarlenDynamicPersistentTileSchedulerILi128ELi128ELi256ELi32ELb0ELb0ELb1ELb1ELb1ELb1EEEEEEEEEvNT_6ParamsE:
	.zero		3456


//--------------------- SYMBOLS --------------------------

	.type		.nv.reservedSmem.offset0,@object
	.size		.nv.reservedSmem.offset0,0x4
